//
// Generated by NVIDIA NVVM Compiler
//
// Compiler Build ID: CL-36424714
// Cuda compilation tools, release 13.0, V13.0.88
// Based on NVVM 20.0.0
//

.version 9.0
.target sm_100
.address_size 64

	// .globl	_Z10DataPassGBPiS_S_S_iiiii

.visible .entry _Z10DataPassGBPiS_S_S_iiiii(
	.param .u64 .ptr .align 1 _Z10DataPassGBPiS_S_S_iiiii_param_0,
	.param .u64 .ptr .align 1 _Z10DataPassGBPiS_S_S_iiiii_param_1,
	.param .u64 .ptr .align 1 _Z10DataPassGBPiS_S_S_iiiii_param_2,
	.param .u64 .ptr .align 1 _Z10DataPassGBPiS_S_S_iiiii_param_3,
	.param .u32 _Z10DataPassGBPiS_S_S_iiiii_param_4,
	.param .u32 _Z10DataPassGBPiS_S_S_iiiii_param_5,
	.param .u32 _Z10DataPassGBPiS_S_S_iiiii_param_6,
	.param .u32 _Z10DataPassGBPiS_S_S_iiiii_param_7,
	.param .u32 _Z10DataPassGBPiS_S_S_iiiii_param_8
)
{
	.reg .pred 	%p<36>;
	.reg .b32 	%r<308>;
	.reg .b64 	%rd<172>;

	ld.param.u64 	%rd11, [_Z10DataPassGBPiS_S_S_iiiii_param_0];
	ld.param.u64 	%rd12, [_Z10DataPassGBPiS_S_S_iiiii_param_1];
	ld.param.u64 	%rd13, [_Z10DataPassGBPiS_S_S_iiiii_param_2];
	ld.param.u64 	%rd14, [_Z10DataPassGBPiS_S_S_iiiii_param_3];
	ld.param.u32 	%r96, [_Z10DataPassGBPiS_S_S_iiiii_param_4];
	ld.param.u32 	%r98, [_Z10DataPassGBPiS_S_S_iiiii_param_5];
	ld.param.u32 	%r99, [_Z10DataPassGBPiS_S_S_iiiii_param_6];
	ld.param.u32 	%r97, [_Z10DataPassGBPiS_S_S_iiiii_param_7];
	ld.param.u32 	%r100, [_Z10DataPassGBPiS_S_S_iiiii_param_8];
	cvta.to.global.u64 	%rd1, %rd11;
	cvta.to.global.u64 	%rd2, %rd12;
	cvta.to.global.u64 	%rd3, %rd14;
	cvta.to.global.u64 	%rd4, %rd13;
	mov.u32 	%r101, %tid.x;
	mov.u32 	%r102, %ctaid.x;
	mov.u32 	%r103, %ntid.x;
	mad.lo.s32 	%r1, %r102, %r103, %r101;
	mul.lo.s32 	%r104, %r96, %r1;
	rem.s32 	%r2, %r104, %r99;
	mul.lo.s32 	%r105, %r100, %r98;
	setp.ge.s32 	%p1, %r1, %r105;
	@%p1 bra 	$L__BB0_50;
	setp.ne.s32 	%p2, %r97, 0;
	@%p2 bra 	$L__BB0_15;
	setp.lt.s32 	%p27, %r96, 1;
	@%p27 bra 	$L__BB0_50;
	mul.wide.s32 	%rd105, %r1, 4;
	add.s64 	%rd5, %rd4, %rd105;
	and.b32  	%r3, %r96, 15;
	setp.lt.u32 	%p28, %r96, 16;
	mov.b32 	%r300, 0;
	@%p28 bra 	$L__BB0_6;
	and.b32  	%r300, %r96, 2147483632;
	ld.global.u32 	%r276, [%rd5];
	neg.s32 	%r275, %r300;
	add.s64 	%rd6, %rd3, 32;
	mov.u32 	%r274, %r2;
$L__BB0_5:
	.pragma "nounroll";
	mul.wide.s32 	%rd106, %r274, 4;
	add.s64 	%rd107, %rd6, %rd106;
	ld.global.u32 	%r230, [%rd107+-32];
	mul.wide.s32 	%rd108, %r230, 4;
	add.s64 	%rd109, %rd1, %rd108;
	st.global.u32 	[%rd109], %r276;
	ld.global.u32 	%r231, [%rd5];
	ld.global.u32 	%r232, [%rd107+-28];
	mul.wide.s32 	%rd110, %r232, 4;
	add.s64 	%rd111, %rd1, %rd110;
	st.global.u32 	[%rd111], %r231;
	ld.global.u32 	%r233, [%rd107+-24];
	mul.wide.s32 	%rd112, %r233, 4;
	add.s64 	%rd113, %rd1, %rd112;
	st.global.u32 	[%rd113], %r231;
	ld.global.u32 	%r234, [%rd5];
	ld.global.u32 	%r235, [%rd107+-20];
	mul.wide.s32 	%rd114, %r235, 4;
	add.s64 	%rd115, %rd1, %rd114;
	st.global.u32 	[%rd115], %r234;
	ld.global.u32 	%r236, [%rd107+-16];
	mul.wide.s32 	%rd116, %r236, 4;
	add.s64 	%rd117, %rd1, %rd116;
	st.global.u32 	[%rd117], %r234;
	ld.global.u32 	%r237, [%rd5];
	ld.global.u32 	%r238, [%rd107+-12];
	mul.wide.s32 	%rd118, %r238, 4;
	add.s64 	%rd119, %rd1, %rd118;
	st.global.u32 	[%rd119], %r237;
	ld.global.u32 	%r239, [%rd107+-8];
	mul.wide.s32 	%rd120, %r239, 4;
	add.s64 	%rd121, %rd1, %rd120;
	st.global.u32 	[%rd121], %r237;
	ld.global.u32 	%r240, [%rd5];
	ld.global.u32 	%r241, [%rd107+-4];
	mul.wide.s32 	%rd122, %r241, 4;
	add.s64 	%rd123, %rd1, %rd122;
	st.global.u32 	[%rd123], %r240;
	ld.global.u32 	%r242, [%rd107];
	mul.wide.s32 	%rd124, %r242, 4;
	add.s64 	%rd125, %rd1, %rd124;
	st.global.u32 	[%rd125], %r240;
	ld.global.u32 	%r243, [%rd5];
	ld.global.u32 	%r244, [%rd107+4];
	mul.wide.s32 	%rd126, %r244, 4;
	add.s64 	%rd127, %rd1, %rd126;
	st.global.u32 	[%rd127], %r243;
	ld.global.u32 	%r245, [%rd107+8];
	mul.wide.s32 	%rd128, %r245, 4;
	add.s64 	%rd129, %rd1, %rd128;
	st.global.u32 	[%rd129], %r243;
	ld.global.u32 	%r246, [%rd5];
	ld.global.u32 	%r247, [%rd107+12];
	mul.wide.s32 	%rd130, %r247, 4;
	add.s64 	%rd131, %rd1, %rd130;
	st.global.u32 	[%rd131], %r246;
	ld.global.u32 	%r248, [%rd107+16];
	mul.wide.s32 	%rd132, %r248, 4;
	add.s64 	%rd133, %rd1, %rd132;
	st.global.u32 	[%rd133], %r246;
	ld.global.u32 	%r249, [%rd5];
	ld.global.u32 	%r250, [%rd107+20];
	mul.wide.s32 	%rd134, %r250, 4;
	add.s64 	%rd135, %rd1, %rd134;
	st.global.u32 	[%rd135], %r249;
	ld.global.u32 	%r251, [%rd107+24];
	mul.wide.s32 	%rd136, %r251, 4;
	add.s64 	%rd137, %rd1, %rd136;
	st.global.u32 	[%rd137], %r249;
	ld.global.u32 	%r276, [%rd5];
	ld.global.u32 	%r252, [%rd107+28];
	mul.wide.s32 	%rd138, %r252, 4;
	add.s64 	%rd139, %rd1, %rd138;
	st.global.u32 	[%rd139], %r276;
	add.s32 	%r275, %r275, 16;
	add.s32 	%r274, %r274, 16;
	setp.eq.s32 	%p29, %r275, 0;
	@%p29 bra 	$L__BB0_6;
	bra.uni 	$L__BB0_5;
$L__BB0_6:
	setp.eq.s32 	%p30, %r3, 0;
	@%p30 bra 	$L__BB0_50;
	and.b32  	%r72, %r96, 7;
	setp.lt.u32 	%p31, %r3, 8;
	@%p31 bra 	$L__BB0_9;
	ld.global.u32 	%r253, [%rd5];
	add.s32 	%r254, %r300, %r2;
	mul.wide.s32 	%rd140, %r254, 4;
	add.s64 	%rd141, %rd3, %rd140;
	ld.global.u32 	%r255, [%rd141];
	mul.wide.s32 	%rd142, %r255, 4;
	add.s64 	%rd143, %rd1, %rd142;
	st.global.u32 	[%rd143], %r253;
	ld.global.u32 	%r256, [%rd141+4];
	mul.wide.s32 	%rd144, %r256, 4;
	add.s64 	%rd145, %rd1, %rd144;
	st.global.u32 	[%rd145], %r253;
	ld.global.u32 	%r257, [%rd5];
	ld.global.u32 	%r258, [%rd141+8];
	mul.wide.s32 	%rd146, %r258, 4;
	add.s64 	%rd147, %rd1, %rd146;
	st.global.u32 	[%rd147], %r257;
	ld.global.u32 	%r259, [%rd141+12];
	mul.wide.s32 	%rd148, %r259, 4;
	add.s64 	%rd149, %rd1, %rd148;
	st.global.u32 	[%rd149], %r257;
	ld.global.u32 	%r260, [%rd5];
	ld.global.u32 	%r261, [%rd141+16];
	mul.wide.s32 	%rd150, %r261, 4;
	add.s64 	%rd151, %rd1, %rd150;
	st.global.u32 	[%rd151], %r260;
	ld.global.u32 	%r262, [%rd141+20];
	mul.wide.s32 	%rd152, %r262, 4;
	add.s64 	%rd153, %rd1, %rd152;
	st.global.u32 	[%rd153], %r260;
	ld.global.u32 	%r263, [%rd5];
	ld.global.u32 	%r264, [%rd141+24];
	mul.wide.s32 	%rd154, %r264, 4;
	add.s64 	%rd155, %rd1, %rd154;
	st.global.u32 	[%rd155], %r263;
	ld.global.u32 	%r265, [%rd141+28];
	mul.wide.s32 	%rd156, %r265, 4;
	add.s64 	%rd157, %rd1, %rd156;
	st.global.u32 	[%rd157], %r263;
	add.s32 	%r300, %r300, 8;
$L__BB0_9:
	setp.eq.s32 	%p32, %r72, 0;
	@%p32 bra 	$L__BB0_50;
	and.b32  	%r75, %r96, 3;
	setp.lt.u32 	%p33, %r72, 4;
	@%p33 bra 	$L__BB0_12;
	ld.global.u32 	%r266, [%rd5];
	add.s32 	%r267, %r300, %r2;
	mul.wide.s32 	%rd158, %r267, 4;
	add.s64 	%rd159, %rd3, %rd158;
	ld.global.u32 	%r268, [%rd159];
	mul.wide.s32 	%rd160, %r268, 4;
	add.s64 	%rd161, %rd1, %rd160;
	st.global.u32 	[%rd161], %r266;
	ld.global.u32 	%r269, [%rd159+4];
	mul.wide.s32 	%rd162, %r269, 4;
	add.s64 	%rd163, %rd1, %rd162;
	st.global.u32 	[%rd163], %r266;
	ld.global.u32 	%r270, [%rd5];
	ld.global.u32 	%r271, [%rd159+8];
	mul.wide.s32 	%rd164, %r271, 4;
	add.s64 	%rd165, %rd1, %rd164;
	st.global.u32 	[%rd165], %r270;
	ld.global.u32 	%r272, [%rd159+12];
	mul.wide.s32 	%rd166, %r272, 4;
	add.s64 	%rd167, %rd1, %rd166;
	st.global.u32 	[%rd167], %r270;
	add.s32 	%r300, %r300, 4;
$L__BB0_12:
	setp.eq.s32 	%p34, %r75, 0;
	@%p34 bra 	$L__BB0_50;
	ld.global.u32 	%r78, [%rd5];
	add.s32 	%r303, %r300, %r2;
	neg.s32 	%r302, %r75;
$L__BB0_14:
	.pragma "nounroll";
	mul.wide.s32 	%rd168, %r303, 4;
	add.s64 	%rd169, %rd3, %rd168;
	ld.global.u32 	%r273, [%rd169];
	mul.wide.s32 	%rd170, %r273, 4;
	add.s64 	%rd171, %rd1, %rd170;
	st.global.u32 	[%rd171], %r78;
	add.s32 	%r303, %r303, 1;
	add.s32 	%r302, %r302, 1;
	setp.eq.s32 	%p35, %r302, 0;
	@%p35 bra 	$L__BB0_50;
	bra.uni 	$L__BB0_14;
$L__BB0_15:
	mul.wide.s32 	%rd15, %r1, 4;
	add.s64 	%rd7, %rd4, %rd15;
	ld.global.u32 	%r106, [%rd7];
	shl.b32 	%r107, %r106, 1;
	sub.s32 	%r289, 1, %r107;
	setp.lt.s32 	%p3, %r96, 1;
	@%p3 bra 	$L__BB0_28;
	and.b32  	%r14, %r96, 15;
	setp.lt.u32 	%p4, %r96, 16;
	mov.b32 	%r279, 0;
	@%p4 bra 	$L__BB0_19;
	and.b32  	%r279, %r96, 2147483632;
	neg.s32 	%r291, %r279;
	add.s64 	%rd8, %rd3, 32;
	mov.u32 	%r290, %r2;
$L__BB0_18:
	.pragma "nounroll";
	mul.wide.s32 	%rd16, %r290, 4;
	add.s64 	%rd17, %rd8, %rd16;
	ld.global.u32 	%r110, [%rd17+-32];
	mul.wide.s32 	%rd18, %r110, 4;
	add.s64 	%rd19, %rd2, %rd18;
	ld.global.u32 	%r111, [%rd19];
	ld.global.u32 	%r112, [%rd17+-28];
	mul.wide.s32 	%rd20, %r112, 4;
	add.s64 	%rd21, %rd2, %rd20;
	ld.global.u32 	%r113, [%rd21];
	shl.b32 	%r114, %r113, 1;
	ld.global.u32 	%r115, [%rd17+-24];
	mul.wide.s32 	%rd22, %r115, 4;
	add.s64 	%rd23, %rd2, %rd22;
	ld.global.u32 	%r116, [%rd23];
	add.s32 	%r117, %r111, %r116;
	ld.global.u32 	%r118, [%rd17+-20];
	mul.wide.s32 	%rd24, %r118, 4;
	add.s64 	%rd25, %rd2, %rd24;
	ld.global.u32 	%r119, [%rd25];
	add.s32 	%r120, %r117, %r119;
	ld.global.u32 	%r121, [%rd17+-16];
	mul.wide.s32 	%rd26, %r121, 4;
	add.s64 	%rd27, %rd2, %rd26;
	ld.global.u32 	%r122, [%rd27];
	add.s32 	%r123, %r120, %r122;
	ld.global.u32 	%r124, [%rd17+-12];
	mul.wide.s32 	%rd28, %r124, 4;
	add.s64 	%rd29, %rd2, %rd28;
	ld.global.u32 	%r125, [%rd29];
	add.s32 	%r126, %r123, %r125;
	ld.global.u32 	%r127, [%rd17+-8];
	mul.wide.s32 	%rd30, %r127, 4;
	add.s64 	%rd31, %rd2, %rd30;
	ld.global.u32 	%r128, [%rd31];
	add.s32 	%r129, %r126, %r128;
	ld.global.u32 	%r130, [%rd17+-4];
	mul.wide.s32 	%rd32, %r130, 4;
	add.s64 	%rd33, %rd2, %rd32;
	ld.global.u32 	%r131, [%rd33];
	add.s32 	%r132, %r129, %r131;
	ld.global.u32 	%r133, [%rd17];
	mul.wide.s32 	%rd34, %r133, 4;
	add.s64 	%rd35, %rd2, %rd34;
	ld.global.u32 	%r134, [%rd35];
	add.s32 	%r135, %r132, %r134;
	ld.global.u32 	%r136, [%rd17+4];
	mul.wide.s32 	%rd36, %r136, 4;
	add.s64 	%rd37, %rd2, %rd36;
	ld.global.u32 	%r137, [%rd37];
	add.s32 	%r138, %r135, %r137;
	ld.global.u32 	%r139, [%rd17+8];
	mul.wide.s32 	%rd38, %r139, 4;
	add.s64 	%rd39, %rd2, %rd38;
	ld.global.u32 	%r140, [%rd39];
	add.s32 	%r141, %r138, %r140;
	ld.global.u32 	%r142, [%rd17+12];
	mul.wide.s32 	%rd40, %r142, 4;
	add.s64 	%rd41, %rd2, %rd40;
	ld.global.u32 	%r143, [%rd41];
	add.s32 	%r144, %r141, %r143;
	ld.global.u32 	%r145, [%rd17+16];
	mul.wide.s32 	%rd42, %r145, 4;
	add.s64 	%rd43, %rd2, %rd42;
	ld.global.u32 	%r146, [%rd43];
	add.s32 	%r147, %r144, %r146;
	ld.global.u32 	%r148, [%rd17+20];
	mul.wide.s32 	%rd44, %r148, 4;
	add.s64 	%rd45, %rd2, %rd44;
	ld.global.u32 	%r149, [%rd45];
	add.s32 	%r150, %r147, %r149;
	ld.global.u32 	%r151, [%rd17+24];
	mul.wide.s32 	%rd46, %r151, 4;
	add.s64 	%rd47, %rd2, %rd46;
	ld.global.u32 	%r152, [%rd47];
	add.s32 	%r153, %r150, %r152;
	ld.global.u32 	%r154, [%rd17+28];
	mul.wide.s32 	%rd48, %r154, 4;
	add.s64 	%rd49, %rd2, %rd48;
	ld.global.u32 	%r155, [%rd49];
	add.s32 	%r156, %r153, %r155;
	shl.b32 	%r157, %r156, 1;
	add.s32 	%r158, %r157, %r114;
	sub.s32 	%r159, %r289, %r158;
	add.s32 	%r289, %r159, 16;
	add.s32 	%r291, %r291, 16;
	add.s32 	%r290, %r290, 16;
	setp.eq.s32 	%p5, %r291, 0;
	@%p5 bra 	$L__BB0_19;
	bra.uni 	$L__BB0_18;
$L__BB0_19:
	setp.eq.s32 	%p6, %r14, 0;
	@%p6 bra 	$L__BB0_28;
	and.b32  	%r20, %r96, 7;
	setp.lt.u32 	%p7, %r14, 8;
	@%p7 bra 	$L__BB0_22;
	add.s32 	%r161, %r279, %r2;
	mul.wide.s32 	%rd50, %r161, 4;
	add.s64 	%rd51, %rd3, %rd50;
	ld.global.u32 	%r162, [%rd51];
	mul.wide.s32 	%rd52, %r162, 4;
	add.s64 	%rd53, %rd2, %rd52;
	ld.global.u32 	%r163, [%rd53];
	ld.global.u32 	%r164, [%rd51+4];
	mul.wide.s32 	%rd54, %r164, 4;
	add.s64 	%rd55, %rd2, %rd54;
	ld.global.u32 	%r165, [%rd55];
	shl.b32 	%r166, %r165, 1;
	ld.global.u32 	%r167, [%rd51+8];
	mul.wide.s32 	%rd56, %r167, 4;
	add.s64 	%rd57, %rd2, %rd56;
	ld.global.u32 	%r168, [%rd57];
	add.s32 	%r169, %r163, %r168;
	ld.global.u32 	%r170, [%rd51+12];
	mul.wide.s32 	%rd58, %r170, 4;
	add.s64 	%rd59, %rd2, %rd58;
	ld.global.u32 	%r171, [%rd59];
	add.s32 	%r172, %r169, %r171;
	ld.global.u32 	%r173, [%rd51+16];
	mul.wide.s32 	%rd60, %r173, 4;
	add.s64 	%rd61, %rd2, %rd60;
	ld.global.u32 	%r174, [%rd61];
	add.s32 	%r175, %r172, %r174;
	ld.global.u32 	%r176, [%rd51+20];
	mul.wide.s32 	%rd62, %r176, 4;
	add.s64 	%rd63, %rd2, %rd62;
	ld.global.u32 	%r177, [%rd63];
	add.s32 	%r178, %r175, %r177;
	ld.global.u32 	%r179, [%rd51+24];
	mul.wide.s32 	%rd64, %r179, 4;
	add.s64 	%rd65, %rd2, %rd64;
	ld.global.u32 	%r180, [%rd65];
	add.s32 	%r181, %r178, %r180;
	ld.global.u32 	%r182, [%rd51+28];
	mul.wide.s32 	%rd66, %r182, 4;
	add.s64 	%rd67, %rd2, %rd66;
	ld.global.u32 	%r183, [%rd67];
	add.s32 	%r184, %r181, %r183;
	shl.b32 	%r185, %r184, 1;
	add.s32 	%r186, %r185, %r166;
	sub.s32 	%r187, %r289, %r186;
	add.s32 	%r289, %r187, 8;
	add.s32 	%r279, %r279, 8;
$L__BB0_22:
	setp.eq.s32 	%p8, %r20, 0;
	@%p8 bra 	$L__BB0_28;
	and.b32  	%r26, %r96, 3;
	setp.lt.u32 	%p9, %r20, 4;
	@%p9 bra 	$L__BB0_25;
	add.s32 	%r189, %r279, %r2;
	mul.wide.s32 	%rd68, %r189, 4;
	add.s64 	%rd69, %rd3, %rd68;
	ld.global.u32 	%r190, [%rd69];
	mul.wide.s32 	%rd70, %r190, 4;
	add.s64 	%rd71, %rd2, %rd70;
	ld.global.u32 	%r191, [%rd71];
	ld.global.u32 	%r192, [%rd69+4];
	mul.wide.s32 	%rd72, %r192, 4;
	add.s64 	%rd73, %rd2, %rd72;
	ld.global.u32 	%r193, [%rd73];
	shl.b32 	%r194, %r193, 1;
	ld.global.u32 	%r195, [%rd69+8];
	mul.wide.s32 	%rd74, %r195, 4;
	add.s64 	%rd75, %rd2, %rd74;
	ld.global.u32 	%r196, [%rd75];
	add.s32 	%r197, %r191, %r196;
	ld.global.u32 	%r198, [%rd69+12];
	mul.wide.s32 	%rd76, %r198, 4;
	add.s64 	%rd77, %rd2, %rd76;
	ld.global.u32 	%r199, [%rd77];
	add.s32 	%r200, %r197, %r199;
	shl.b32 	%r201, %r200, 1;
	add.s32 	%r202, %r201, %r194;
	sub.s32 	%r203, %r289, %r202;
	add.s32 	%r289, %r203, 4;
	add.s32 	%r279, %r279, 4;
$L__BB0_25:
	setp.eq.s32 	%p10, %r26, 0;
	@%p10 bra 	$L__BB0_28;
	add.s32 	%r287, %r279, %r2;
	neg.s32 	%r286, %r26;
$L__BB0_27:
	.pragma "nounroll";
	mul.wide.s32 	%rd78, %r287, 4;
	add.s64 	%rd79, %rd3, %rd78;
	ld.global.u32 	%r204, [%rd79];
	mul.wide.s32 	%rd80, %r204, 4;
	add.s64 	%rd81, %rd2, %rd80;
	ld.global.u32 	%r205, [%rd81];
	shl.b32 	%r206, %r205, 1;
	sub.s32 	%r207, %r289, %r206;
	add.s32 	%r289, %r207, 1;
	add.s32 	%r287, %r287, 1;
	add.s32 	%r286, %r286, 1;
	setp.ne.s32 	%p11, %r286, 0;
	@%p11 bra 	$L__BB0_27;
$L__BB0_28:
	setp.lt.s32 	%p12, %r96, 1;
	@%p12 bra 	$L__BB0_50;
	add.s32 	%r41, %r289, -1;
	and.b32  	%r42, %r96, 3;
	setp.lt.u32 	%p13, %r96, 4;
	mov.b32 	%r304, 0;
	@%p13 bra 	$L__BB0_44;
	and.b32  	%r304, %r96, 2147483644;
	neg.s32 	%r294, %r304;
	add.s64 	%rd9, %rd3, 8;
	mov.u32 	%r293, %r2;
$L__BB0_31:
	mul.wide.s32 	%rd82, %r293, 4;
	add.s64 	%rd10, %rd9, %rd82;
	ld.global.u32 	%r53, [%rd10+-8];
	mul.wide.s32 	%rd83, %r53, 4;
	add.s64 	%rd84, %rd2, %rd83;
	ld.global.u32 	%r210, [%rd84];
	shl.b32 	%r211, %r210, 1;
	add.s32 	%r54, %r41, %r211;
	setp.lt.s32 	%p14, %r54, 0;
	mov.b32 	%r295, 1;
	@%p14 bra 	$L__BB0_34;
	setp.ne.s32 	%p15, %r54, 0;
	mov.b32 	%r295, 0;
	@%p15 bra 	$L__BB0_34;
	ld.global.u32 	%r295, [%rd7];
$L__BB0_34:
	add.s64 	%rd86, %rd1, %rd83;
	st.global.u32 	[%rd86], %r295;
	ld.global.u32 	%r57, [%rd10+-4];
	mul.wide.s32 	%rd87, %r57, 4;
	add.s64 	%rd88, %rd2, %rd87;
	ld.global.u32 	%r214, [%rd88];
	shl.b32 	%r215, %r214, 1;
	add.s32 	%r58, %r41, %r215;
	setp.lt.s32 	%p16, %r58, 0;
	mov.b32 	%r296, 1;
	@%p16 bra 	$L__BB0_37;
	setp.ne.s32 	%p17, %r58, 0;
	mov.b32 	%r296, 0;
	@%p17 bra 	$L__BB0_37;
	ld.global.u32 	%r296, [%rd7];
$L__BB0_37:
	add.s64 	%rd90, %rd1, %rd87;
	st.global.u32 	[%rd90], %r296;
	ld.global.u32 	%r61, [%rd10];
	mul.wide.s32 	%rd91, %r61, 4;
	add.s64 	%rd92, %rd2, %rd91;
	ld.global.u32 	%r218, [%rd92];
	shl.b32 	%r219, %r218, 1;
	add.s32 	%r62, %r41, %r219;
	setp.lt.s32 	%p18, %r62, 0;
	mov.b32 	%r297, 1;
	@%p18 bra 	$L__BB0_40;
	setp.ne.s32 	%p19, %r62, 0;
	mov.b32 	%r297, 0;
	@%p19 bra 	$L__BB0_40;
	ld.global.u32 	%r297, [%rd7];
$L__BB0_40:
	add.s64 	%rd94, %rd1, %rd91;
	st.global.u32 	[%rd94], %r297;
	ld.global.u32 	%r65, [%rd10+4];
	mul.wide.s32 	%rd95, %r65, 4;
	add.s64 	%rd96, %rd2, %rd95;
	ld.global.u32 	%r222, [%rd96];
	shl.b32 	%r223, %r222, 1;
	add.s32 	%r66, %r41, %r223;
	setp.lt.s32 	%p20, %r66, 0;
	mov.b32 	%r298, 1;
	@%p20 bra 	$L__BB0_43;
	setp.ne.s32 	%p21, %r66, 0;
	mov.b32 	%r298, 0;
	@%p21 bra 	$L__BB0_43;
	ld.global.u32 	%r298, [%rd7];
$L__BB0_43:
	add.s64 	%rd98, %rd1, %rd95;
	st.global.u32 	[%rd98], %r298;
	add.s32 	%r294, %r294, 4;
	add.s32 	%r293, %r293, 4;
	setp.eq.s32 	%p22, %r294, 0;
	@%p22 bra 	$L__BB0_44;
	bra.uni 	$L__BB0_31;
$L__BB0_44:
	setp.eq.s32 	%p23, %r42, 0;
	@%p23 bra 	$L__BB0_50;
	add.s32 	%r306, %r304, %r2;
	neg.s32 	%r305, %r42;
$L__BB0_46:
	.pragma "nounroll";
	mul.wide.s32 	%rd99, %r306, 4;
	add.s64 	%rd100, %rd3, %rd99;
	ld.global.u32 	%r90, [%rd100];
	mul.wide.s32 	%rd101, %r90, 4;
	add.s64 	%rd102, %rd2, %rd101;
	ld.global.u32 	%r226, [%rd102];
	shl.b32 	%r227, %r226, 1;
	add.s32 	%r91, %r41, %r227;
	setp.lt.s32 	%p24, %r91, 0;
	mov.b32 	%r307, 1;
	@%p24 bra 	$L__BB0_49;
	setp.ne.s32 	%p25, %r91, 0;
	mov.b32 	%r307, 0;
	@%p25 bra 	$L__BB0_49;
	ld.global.u32 	%r307, [%rd7];
$L__BB0_49:
	add.s64 	%rd104, %rd1, %rd101;
	st.global.u32 	[%rd104], %r307;
	add.s32 	%r306, %r306, 1;
	add.s32 	%r305, %r305, 1;
	setp.ne.s32 	%p26, %r305, 0;
	@%p26 bra 	$L__BB0_46;
$L__BB0_50:
	ret;

}
	// .globl	_Z11CheckPassGBPiS_iiii
.visible .entry _Z11CheckPassGBPiS_iiii(
	.param .u64 .ptr .align 1 _Z11CheckPassGBPiS_iiii_param_0,
	.param .u64 .ptr .align 1 _Z11CheckPassGBPiS_iiii_param_1,
	.param .u32 _Z11CheckPassGBPiS_iiii_param_2,
	.param .u32 _Z11CheckPassGBPiS_iiii_param_3,
	.param .u32 _Z11CheckPassGBPiS_iiii_param_4,
	.param .u32 _Z11CheckPassGBPiS_iiii_param_5
)
{
	.reg .pred 	%p<20>;
	.reg .b32 	%r<209>;
	.reg .b64 	%rd<28>;

	ld.param.u64 	%rd6, [_Z11CheckPassGBPiS_iiii_param_0];
	ld.param.u64 	%rd7, [_Z11CheckPassGBPiS_iiii_param_1];
	ld.param.u32 	%r56, [_Z11CheckPassGBPiS_iiii_param_2];
	ld.param.u32 	%r55, [_Z11CheckPassGBPiS_iiii_param_4];
	ld.param.u32 	%r57, [_Z11CheckPassGBPiS_iiii_param_5];
	cvta.to.global.u64 	%rd1, %rd6;
	cvta.to.global.u64 	%rd2, %rd7;
	mov.u32 	%r58, %tid.x;
	mov.u32 	%r59, %ctaid.x;
	mov.u32 	%r60, %ntid.x;
	mad.lo.s32 	%r61, %r59, %r60, %r58;
	mul.lo.s32 	%r1, %r55, %r61;
	mul.lo.s32 	%r62, %r57, %r56;
	setp.ge.s32 	%p1, %r61, %r62;
	@%p1 bra 	$L__BB1_27;
	setp.lt.s32 	%p2, %r55, 1;
	mov.b32 	%r198, 0;
	@%p2 bra 	$L__BB1_14;
	and.b32  	%r2, %r55, 15;
	setp.lt.u32 	%p3, %r55, 16;
	mov.b32 	%r198, 0;
	mov.u32 	%r188, %r198;
	@%p3 bra 	$L__BB1_5;
	and.b32  	%r188, %r55, 2147483632;
	neg.s32 	%r200, %r188;
	add.s64 	%rd3, %rd2, 32;
	mov.b32 	%r198, 0;
	mov.u32 	%r199, %r1;
$L__BB1_4:
	.pragma "nounroll";
	mul.wide.s32 	%rd8, %r199, 4;
	add.s64 	%rd9, %rd3, %rd8;
	ld.global.u32 	%r67, [%rd9+-32];
	xor.b32  	%r68, %r67, %r198;
	ld.global.u32 	%r69, [%rd9+-28];
	xor.b32  	%r70, %r69, %r68;
	ld.global.u32 	%r71, [%rd9+-24];
	xor.b32  	%r72, %r71, %r70;
	ld.global.u32 	%r73, [%rd9+-20];
	xor.b32  	%r74, %r73, %r72;
	ld.global.u32 	%r75, [%rd9+-16];
	xor.b32  	%r76, %r75, %r74;
	ld.global.u32 	%r77, [%rd9+-12];
	xor.b32  	%r78, %r77, %r76;
	ld.global.u32 	%r79, [%rd9+-8];
	xor.b32  	%r80, %r79, %r78;
	ld.global.u32 	%r81, [%rd9+-4];
	xor.b32  	%r82, %r81, %r80;
	ld.global.u32 	%r83, [%rd9];
	xor.b32  	%r84, %r83, %r82;
	ld.global.u32 	%r85, [%rd9+4];
	xor.b32  	%r86, %r85, %r84;
	ld.global.u32 	%r87, [%rd9+8];
	xor.b32  	%r88, %r87, %r86;
	ld.global.u32 	%r89, [%rd9+12];
	xor.b32  	%r90, %r89, %r88;
	ld.global.u32 	%r91, [%rd9+16];
	xor.b32  	%r92, %r91, %r90;
	ld.global.u32 	%r93, [%rd9+20];
	xor.b32  	%r94, %r93, %r92;
	ld.global.u32 	%r95, [%rd9+24];
	xor.b32  	%r96, %r95, %r94;
	ld.global.u32 	%r97, [%rd9+28];
	xor.b32  	%r198, %r97, %r96;
	add.s32 	%r200, %r200, 16;
	add.s32 	%r199, %r199, 16;
	setp.eq.s32 	%p4, %r200, 0;
	@%p4 bra 	$L__BB1_5;
	bra.uni 	$L__BB1_4;
$L__BB1_5:
	setp.eq.s32 	%p5, %r2, 0;
	@%p5 bra 	$L__BB1_14;
	and.b32  	%r8, %r55, 7;
	setp.lt.u32 	%p6, %r2, 8;
	@%p6 bra 	$L__BB1_8;
	add.s32 	%r99, %r188, %r1;
	mul.wide.s32 	%rd10, %r99, 4;
	add.s64 	%rd11, %rd2, %rd10;
	ld.global.u32 	%r100, [%rd11];
	ld.global.u32 	%r101, [%rd11+4];
	xor.b32  	%r102, %r100, %r101;
	ld.global.u32 	%r103, [%rd11+8];
	xor.b32  	%r104, %r102, %r103;
	ld.global.u32 	%r105, [%rd11+12];
	xor.b32  	%r106, %r104, %r105;
	ld.global.u32 	%r107, [%rd11+16];
	xor.b32  	%r108, %r106, %r107;
	ld.global.u32 	%r109, [%rd11+20];
	xor.b32  	%r110, %r108, %r109;
	ld.global.u32 	%r111, [%rd11+24];
	xor.b32  	%r112, %r110, %r111;
	ld.global.u32 	%r113, [%rd11+28];
	xor.b32  	%r114, %r112, %r113;
	xor.b32  	%r198, %r114, %r198;
	add.s32 	%r188, %r188, 8;
$L__BB1_8:
	setp.eq.s32 	%p7, %r8, 0;
	@%p7 bra 	$L__BB1_14;
	and.b32  	%r14, %r55, 3;
	setp.lt.u32 	%p8, %r8, 4;
	@%p8 bra 	$L__BB1_11;
	add.s32 	%r116, %r188, %r1;
	mul.wide.s32 	%rd12, %r116, 4;
	add.s64 	%rd13, %rd2, %rd12;
	ld.global.u32 	%r117, [%rd13];
	ld.global.u32 	%r118, [%rd13+4];
	xor.b32  	%r119, %r117, %r118;
	ld.global.u32 	%r120, [%rd13+8];
	xor.b32  	%r121, %r119, %r120;
	ld.global.u32 	%r122, [%rd13+12];
	xor.b32  	%r123, %r121, %r122;
	xor.b32  	%r198, %r123, %r198;
	add.s32 	%r188, %r188, 4;
$L__BB1_11:
	setp.eq.s32 	%p9, %r14, 0;
	@%p9 bra 	$L__BB1_14;
	add.s32 	%r196, %r188, %r1;
	neg.s32 	%r195, %r14;
$L__BB1_13:
	.pragma "nounroll";
	mul.wide.s32 	%rd14, %r196, 4;
	add.s64 	%rd15, %rd2, %rd14;
	ld.global.u32 	%r124, [%rd15];
	xor.b32  	%r198, %r124, %r198;
	add.s32 	%r196, %r196, 1;
	add.s32 	%r195, %r195, 1;
	setp.ne.s32 	%p10, %r195, 0;
	@%p10 bra 	$L__BB1_13;
$L__BB1_14:
	setp.lt.s32 	%p11, %r55, 1;
	@%p11 bra 	$L__BB1_27;
	and.b32  	%r29, %r55, 15;
	setp.lt.u32 	%p12, %r55, 16;
	mov.b32 	%r204, 0;
	@%p12 bra 	$L__BB1_18;
	and.b32  	%r204, %r55, 2147483632;
	neg.s32 	%r203, %r204;
	add.s64 	%rd4, %rd2, 32;
	add.s64 	%rd5, %rd1, 32;
	mov.u32 	%r202, %r1;
$L__BB1_17:
	.pragma "nounroll";
	mul.wide.s32 	%rd16, %r202, 4;
	add.s64 	%rd17, %rd4, %rd16;
	add.s64 	%rd18, %rd5, %rd16;
	ld.global.u32 	%r126, [%rd17+-32];
	xor.b32  	%r127, %r126, %r198;
	st.global.u32 	[%rd18+-32], %r127;
	ld.global.u32 	%r128, [%rd17+-28];
	xor.b32  	%r129, %r128, %r198;
	st.global.u32 	[%rd18+-28], %r129;
	ld.global.u32 	%r130, [%rd17+-24];
	xor.b32  	%r131, %r130, %r198;
	st.global.u32 	[%rd18+-24], %r131;
	ld.global.u32 	%r132, [%rd17+-20];
	xor.b32  	%r133, %r132, %r198;
	st.global.u32 	[%rd18+-20], %r133;
	ld.global.u32 	%r134, [%rd17+-16];
	xor.b32  	%r135, %r134, %r198;
	st.global.u32 	[%rd18+-16], %r135;
	ld.global.u32 	%r136, [%rd17+-12];
	xor.b32  	%r137, %r136, %r198;
	st.global.u32 	[%rd18+-12], %r137;
	ld.global.u32 	%r138, [%rd17+-8];
	xor.b32  	%r139, %r138, %r198;
	st.global.u32 	[%rd18+-8], %r139;
	ld.global.u32 	%r140, [%rd17+-4];
	xor.b32  	%r141, %r140, %r198;
	st.global.u32 	[%rd18+-4], %r141;
	ld.global.u32 	%r142, [%rd17];
	xor.b32  	%r143, %r142, %r198;
	st.global.u32 	[%rd18], %r143;
	ld.global.u32 	%r144, [%rd17+4];
	xor.b32  	%r145, %r144, %r198;
	st.global.u32 	[%rd18+4], %r145;
	ld.global.u32 	%r146, [%rd17+8];
	xor.b32  	%r147, %r146, %r198;
	st.global.u32 	[%rd18+8], %r147;
	ld.global.u32 	%r148, [%rd17+12];
	xor.b32  	%r149, %r148, %r198;
	st.global.u32 	[%rd18+12], %r149;
	ld.global.u32 	%r150, [%rd17+16];
	xor.b32  	%r151, %r150, %r198;
	st.global.u32 	[%rd18+16], %r151;
	ld.global.u32 	%r152, [%rd17+20];
	xor.b32  	%r153, %r152, %r198;
	st.global.u32 	[%rd18+20], %r153;
	ld.global.u32 	%r154, [%rd17+24];
	xor.b32  	%r155, %r154, %r198;
	st.global.u32 	[%rd18+24], %r155;
	ld.global.u32 	%r156, [%rd17+28];
	xor.b32  	%r157, %r156, %r198;
	st.global.u32 	[%rd18+28], %r157;
	add.s32 	%r203, %r203, 16;
	add.s32 	%r202, %r202, 16;
	setp.ne.s32 	%p13, %r203, 0;
	@%p13 bra 	$L__BB1_17;
$L__BB1_18:
	setp.eq.s32 	%p14, %r29, 0;
	@%p14 bra 	$L__BB1_27;
	and.b32  	%r43, %r55, 7;
	setp.lt.u32 	%p15, %r29, 8;
	@%p15 bra 	$L__BB1_21;
	add.s32 	%r158, %r204, %r1;
	mul.wide.s32 	%rd19, %r158, 4;
	add.s64 	%rd20, %rd2, %rd19;
	ld.global.u32 	%r159, [%rd20];
	xor.b32  	%r160, %r159, %r198;
	add.s64 	%rd21, %rd1, %rd19;
	st.global.u32 	[%rd21], %r160;
	ld.global.u32 	%r161, [%rd20+4];
	xor.b32  	%r162, %r161, %r198;
	st.global.u32 	[%rd21+4], %r162;
	ld.global.u32 	%r163, [%rd20+8];
	xor.b32  	%r164, %r163, %r198;
	st.global.u32 	[%rd21+8], %r164;
	ld.global.u32 	%r165, [%rd20+12];
	xor.b32  	%r166, %r165, %r198;
	st.global.u32 	[%rd21+12], %r166;
	ld.global.u32 	%r167, [%rd20+16];
	xor.b32  	%r168, %r167, %r198;
	st.global.u32 	[%rd21+16], %r168;
	ld.global.u32 	%r169, [%rd20+20];
	xor.b32  	%r170, %r169, %r198;
	st.global.u32 	[%rd21+20], %r170;
	ld.global.u32 	%r171, [%rd20+24];
	xor.b32  	%r172, %r171, %r198;
	st.global.u32 	[%rd21+24], %r172;
	ld.global.u32 	%r173, [%rd20+28];
	xor.b32  	%r174, %r173, %r198;
	st.global.u32 	[%rd21+28], %r174;
	add.s32 	%r204, %r204, 8;
$L__BB1_21:
	setp.eq.s32 	%p16, %r43, 0;
	@%p16 bra 	$L__BB1_27;
	and.b32  	%r46, %r55, 3;
	setp.lt.u32 	%p17, %r43, 4;
	@%p17 bra 	$L__BB1_24;
	add.s32 	%r175, %r204, %r1;
	mul.wide.s32 	%rd22, %r175, 4;
	add.s64 	%rd23, %rd2, %rd22;
	ld.global.u32 	%r176, [%rd23];
	xor.b32  	%r177, %r176, %r198;
	add.s64 	%rd24, %rd1, %rd22;
	st.global.u32 	[%rd24], %r177;
	ld.global.u32 	%r178, [%rd23+4];
	xor.b32  	%r179, %r178, %r198;
	st.global.u32 	[%rd24+4], %r179;
	ld.global.u32 	%r180, [%rd23+8];
	xor.b32  	%r181, %r180, %r198;
	st.global.u32 	[%rd24+8], %r181;
	ld.global.u32 	%r182, [%rd23+12];
	xor.b32  	%r183, %r182, %r198;
	st.global.u32 	[%rd24+12], %r183;
	add.s32 	%r204, %r204, 4;
$L__BB1_24:
	setp.eq.s32 	%p18, %r46, 0;
	@%p18 bra 	$L__BB1_27;
	add.s32 	%r208, %r204, %r1;
	neg.s32 	%r207, %r46;
$L__BB1_26:
	.pragma "nounroll";
	mul.wide.s32 	%rd25, %r208, 4;
	add.s64 	%rd26, %rd1, %rd25;
	add.s64 	%rd27, %rd2, %rd25;
	ld.global.u32 	%r184, [%rd27];
	xor.b32  	%r185, %r184, %r198;
	st.global.u32 	[%rd26], %r185;
	add.s32 	%r208, %r208, 1;
	add.s32 	%r207, %r207, 1;
	setp.ne.s32 	%p19, %r207, 0;
	@%p19 bra 	$L__BB1_26;
$L__BB1_27:
	ret;

}
	// .globl	_Z6APP_GBPiS_S_S_iiiii
.visible .entry _Z6APP_GBPiS_S_S_iiiii(
	.param .u64 .ptr .align 1 _Z6APP_GBPiS_S_S_iiiii_param_0,
	.param .u64 .ptr .align 1 _Z6APP_GBPiS_S_S_iiiii_param_1,
	.param .u64 .ptr .align 1 _Z6APP_GBPiS_S_S_iiiii_param_2,
	.param .u64 .ptr .align 1 _Z6APP_GBPiS_S_S_iiiii_param_3,
	.param .u32 _Z6APP_GBPiS_S_S_iiiii_param_4,
	.param .u32 _Z6APP_GBPiS_S_S_iiiii_param_5,
	.param .u32 _Z6APP_GBPiS_S_S_iiiii_param_6,
	.param .u32 _Z6APP_GBPiS_S_S_iiiii_param_7,
	.param .u32 _Z6APP_GBPiS_S_S_iiiii_param_8
)
{
	.reg .pred 	%p<13>;
	.reg .b32 	%r<166>;
	.reg .b64 	%rd<84>;

	ld.param.u64 	%rd6, [_Z6APP_GBPiS_S_S_iiiii_param_0];
	ld.param.u64 	%rd7, [_Z6APP_GBPiS_S_S_iiiii_param_1];
	ld.param.u64 	%rd5, [_Z6APP_GBPiS_S_S_iiiii_param_2];
	ld.param.u64 	%rd8, [_Z6APP_GBPiS_S_S_iiiii_param_3];
	ld.param.u32 	%r38, [_Z6APP_GBPiS_S_S_iiiii_param_4];
	ld.param.u32 	%r39, [_Z6APP_GBPiS_S_S_iiiii_param_5];
	ld.param.u32 	%r40, [_Z6APP_GBPiS_S_S_iiiii_param_7];
	ld.param.u32 	%r41, [_Z6APP_GBPiS_S_S_iiiii_param_8];
	cvta.to.global.u64 	%rd1, %rd7;
	cvta.to.global.u64 	%rd2, %rd8;
	cvta.to.global.u64 	%rd3, %rd6;
	mov.u32 	%r42, %tid.x;
	mov.u32 	%r43, %ctaid.x;
	mov.u32 	%r44, %ntid.x;
	mad.lo.s32 	%r1, %r43, %r44, %r42;
	mul.lo.s32 	%r45, %r38, %r1;
	rem.s32 	%r2, %r45, %r40;
	mul.lo.s32 	%r46, %r41, %r39;
	setp.ge.s32 	%p1, %r1, %r46;
	@%p1 bra 	$L__BB2_19;
	cvta.to.global.u64 	%rd9, %rd5;
	mul.wide.s32 	%rd10, %r1, 4;
	add.s64 	%rd11, %rd9, %rd10;
	ld.global.u32 	%r3, [%rd11];
	shl.b32 	%r47, %r3, 1;
	sub.s32 	%r165, 1, %r47;
	setp.lt.s32 	%p2, %r38, 1;
	@%p2 bra 	$L__BB2_14;
	and.b32  	%r5, %r38, 15;
	setp.lt.u32 	%p3, %r38, 16;
	mov.b32 	%r158, 0;
	@%p3 bra 	$L__BB2_5;
	and.b32  	%r158, %r38, 2147483632;
	neg.s32 	%r151, %r158;
	add.s64 	%rd4, %rd2, 32;
	mov.u32 	%r150, %r2;
$L__BB2_4:
	.pragma "nounroll";
	mul.wide.s32 	%rd12, %r150, 4;
	add.s64 	%rd13, %rd4, %rd12;
	ld.global.u32 	%r50, [%rd13+-32];
	mul.wide.s32 	%rd14, %r50, 4;
	add.s64 	%rd15, %rd1, %rd14;
	ld.global.u32 	%r51, [%rd15];
	ld.global.u32 	%r52, [%rd13+-28];
	mul.wide.s32 	%rd16, %r52, 4;
	add.s64 	%rd17, %rd1, %rd16;
	ld.global.u32 	%r53, [%rd17];
	shl.b32 	%r54, %r53, 1;
	ld.global.u32 	%r55, [%rd13+-24];
	mul.wide.s32 	%rd18, %r55, 4;
	add.s64 	%rd19, %rd1, %rd18;
	ld.global.u32 	%r56, [%rd19];
	add.s32 	%r57, %r51, %r56;
	ld.global.u32 	%r58, [%rd13+-20];
	mul.wide.s32 	%rd20, %r58, 4;
	add.s64 	%rd21, %rd1, %rd20;
	ld.global.u32 	%r59, [%rd21];
	add.s32 	%r60, %r57, %r59;
	ld.global.u32 	%r61, [%rd13+-16];
	mul.wide.s32 	%rd22, %r61, 4;
	add.s64 	%rd23, %rd1, %rd22;
	ld.global.u32 	%r62, [%rd23];
	add.s32 	%r63, %r60, %r62;
	ld.global.u32 	%r64, [%rd13+-12];
	mul.wide.s32 	%rd24, %r64, 4;
	add.s64 	%rd25, %rd1, %rd24;
	ld.global.u32 	%r65, [%rd25];
	add.s32 	%r66, %r63, %r65;
	ld.global.u32 	%r67, [%rd13+-8];
	mul.wide.s32 	%rd26, %r67, 4;
	add.s64 	%rd27, %rd1, %rd26;
	ld.global.u32 	%r68, [%rd27];
	add.s32 	%r69, %r66, %r68;
	ld.global.u32 	%r70, [%rd13+-4];
	mul.wide.s32 	%rd28, %r70, 4;
	add.s64 	%rd29, %rd1, %rd28;
	ld.global.u32 	%r71, [%rd29];
	add.s32 	%r72, %r69, %r71;
	ld.global.u32 	%r73, [%rd13];
	mul.wide.s32 	%rd30, %r73, 4;
	add.s64 	%rd31, %rd1, %rd30;
	ld.global.u32 	%r74, [%rd31];
	add.s32 	%r75, %r72, %r74;
	ld.global.u32 	%r76, [%rd13+4];
	mul.wide.s32 	%rd32, %r76, 4;
	add.s64 	%rd33, %rd1, %rd32;
	ld.global.u32 	%r77, [%rd33];
	add.s32 	%r78, %r75, %r77;
	ld.global.u32 	%r79, [%rd13+8];
	mul.wide.s32 	%rd34, %r79, 4;
	add.s64 	%rd35, %rd1, %rd34;
	ld.global.u32 	%r80, [%rd35];
	add.s32 	%r81, %r78, %r80;
	ld.global.u32 	%r82, [%rd13+12];
	mul.wide.s32 	%rd36, %r82, 4;
	add.s64 	%rd37, %rd1, %rd36;
	ld.global.u32 	%r83, [%rd37];
	add.s32 	%r84, %r81, %r83;
	ld.global.u32 	%r85, [%rd13+16];
	mul.wide.s32 	%rd38, %r85, 4;
	add.s64 	%rd39, %rd1, %rd38;
	ld.global.u32 	%r86, [%rd39];
	add.s32 	%r87, %r84, %r86;
	ld.global.u32 	%r88, [%rd13+20];
	mul.wide.s32 	%rd40, %r88, 4;
	add.s64 	%rd41, %rd1, %rd40;
	ld.global.u32 	%r89, [%rd41];
	add.s32 	%r90, %r87, %r89;
	ld.global.u32 	%r91, [%rd13+24];
	mul.wide.s32 	%rd42, %r91, 4;
	add.s64 	%rd43, %rd1, %rd42;
	ld.global.u32 	%r92, [%rd43];
	add.s32 	%r93, %r90, %r92;
	ld.global.u32 	%r94, [%rd13+28];
	mul.wide.s32 	%rd44, %r94, 4;
	add.s64 	%rd45, %rd1, %rd44;
	ld.global.u32 	%r95, [%rd45];
	add.s32 	%r96, %r93, %r95;
	shl.b32 	%r97, %r96, 1;
	add.s32 	%r98, %r97, %r54;
	sub.s32 	%r99, %r165, %r98;
	add.s32 	%r165, %r99, 16;
	add.s32 	%r151, %r151, 16;
	add.s32 	%r150, %r150, 16;
	setp.ne.s32 	%p4, %r151, 0;
	@%p4 bra 	$L__BB2_4;
$L__BB2_5:
	setp.eq.s32 	%p5, %r5, 0;
	@%p5 bra 	$L__BB2_14;
	and.b32  	%r17, %r38, 7;
	setp.lt.u32 	%p6, %r5, 8;
	@%p6 bra 	$L__BB2_8;
	add.s32 	%r101, %r158, %r2;
	mul.wide.s32 	%rd46, %r101, 4;
	add.s64 	%rd47, %rd2, %rd46;
	ld.global.u32 	%r102, [%rd47];
	mul.wide.s32 	%rd48, %r102, 4;
	add.s64 	%rd49, %rd1, %rd48;
	ld.global.u32 	%r103, [%rd49];
	ld.global.u32 	%r104, [%rd47+4];
	mul.wide.s32 	%rd50, %r104, 4;
	add.s64 	%rd51, %rd1, %rd50;
	ld.global.u32 	%r105, [%rd51];
	shl.b32 	%r106, %r105, 1;
	ld.global.u32 	%r107, [%rd47+8];
	mul.wide.s32 	%rd52, %r107, 4;
	add.s64 	%rd53, %rd1, %rd52;
	ld.global.u32 	%r108, [%rd53];
	add.s32 	%r109, %r103, %r108;
	ld.global.u32 	%r110, [%rd47+12];
	mul.wide.s32 	%rd54, %r110, 4;
	add.s64 	%rd55, %rd1, %rd54;
	ld.global.u32 	%r111, [%rd55];
	add.s32 	%r112, %r109, %r111;
	ld.global.u32 	%r113, [%rd47+16];
	mul.wide.s32 	%rd56, %r113, 4;
	add.s64 	%rd57, %rd1, %rd56;
	ld.global.u32 	%r114, [%rd57];
	add.s32 	%r115, %r112, %r114;
	ld.global.u32 	%r116, [%rd47+20];
	mul.wide.s32 	%rd58, %r116, 4;
	add.s64 	%rd59, %rd1, %rd58;
	ld.global.u32 	%r117, [%rd59];
	add.s32 	%r118, %r115, %r117;
	ld.global.u32 	%r119, [%rd47+24];
	mul.wide.s32 	%rd60, %r119, 4;
	add.s64 	%rd61, %rd1, %rd60;
	ld.global.u32 	%r120, [%rd61];
	add.s32 	%r121, %r118, %r120;
	ld.global.u32 	%r122, [%rd47+28];
	mul.wide.s32 	%rd62, %r122, 4;
	add.s64 	%rd63, %rd1, %rd62;
	ld.global.u32 	%r123, [%rd63];
	add.s32 	%r124, %r121, %r123;
	shl.b32 	%r125, %r124, 1;
	add.s32 	%r126, %r125, %r106;
	sub.s32 	%r127, %r165, %r126;
	add.s32 	%r165, %r127, 8;
	add.s32 	%r158, %r158, 8;
$L__BB2_8:
	setp.eq.s32 	%p7, %r17, 0;
	@%p7 bra 	$L__BB2_14;
	and.b32  	%r23, %r38, 3;
	setp.lt.u32 	%p8, %r17, 4;
	@%p8 bra 	$L__BB2_11;
	add.s32 	%r129, %r158, %r2;
	mul.wide.s32 	%rd64, %r129, 4;
	add.s64 	%rd65, %rd2, %rd64;
	ld.global.u32 	%r130, [%rd65];
	mul.wide.s32 	%rd66, %r130, 4;
	add.s64 	%rd67, %rd1, %rd66;
	ld.global.u32 	%r131, [%rd67];
	ld.global.u32 	%r132, [%rd65+4];
	mul.wide.s32 	%rd68, %r132, 4;
	add.s64 	%rd69, %rd1, %rd68;
	ld.global.u32 	%r133, [%rd69];
	shl.b32 	%r134, %r133, 1;
	ld.global.u32 	%r135, [%rd65+8];
	mul.wide.s32 	%rd70, %r135, 4;
	add.s64 	%rd71, %rd1, %rd70;
	ld.global.u32 	%r136, [%rd71];
	add.s32 	%r137, %r131, %r136;
	ld.global.u32 	%r138, [%rd65+12];
	mul.wide.s32 	%rd72, %r138, 4;
	add.s64 	%rd73, %rd1, %rd72;
	ld.global.u32 	%r139, [%rd73];
	add.s32 	%r140, %r137, %r139;
	shl.b32 	%r141, %r140, 1;
	add.s32 	%r142, %r141, %r134;
	sub.s32 	%r143, %r165, %r142;
	add.s32 	%r165, %r143, 4;
	add.s32 	%r158, %r158, 4;
$L__BB2_11:
	setp.eq.s32 	%p9, %r23, 0;
	@%p9 bra 	$L__BB2_14;
	add.s32 	%r163, %r158, %r2;
	neg.s32 	%r162, %r23;
$L__BB2_13:
	.pragma "nounroll";
	mul.wide.s32 	%rd74, %r163, 4;
	add.s64 	%rd75, %rd2, %rd74;
	ld.global.u32 	%r144, [%rd75];
	mul.wide.s32 	%rd76, %r144, 4;
	add.s64 	%rd77, %rd1, %rd76;
	ld.global.u32 	%r145, [%rd77];
	shl.b32 	%r146, %r145, 1;
	sub.s32 	%r147, %r165, %r146;
	add.s32 	%r165, %r147, 1;
	add.s32 	%r163, %r163, 1;
	add.s32 	%r162, %r162, 1;
	setp.ne.s32 	%p10, %r162, 0;
	@%p10 bra 	$L__BB2_13;
$L__BB2_14:
	setp.lt.s32 	%p11, %r165, 1;
	@%p11 bra 	$L__BB2_16;
	add.s64 	%rd83, %rd3, %rd10;
	mov.b32 	%r149, 0;
	st.global.u32 	[%rd83], %r149;
	bra.uni 	$L__BB2_19;
$L__BB2_16:
	setp.gt.s32 	%p12, %r165, -1;
	@%p12 bra 	$L__BB2_18;
	add.s64 	%rd81, %rd3, %rd10;
	mov.b32 	%r148, 1;
	st.global.u32 	[%rd81], %r148;
	bra.uni 	$L__BB2_19;
$L__BB2_18:
	add.s64 	%rd79, %rd3, %rd10;
	st.global.u32 	[%rd79], %r3;
$L__BB2_19:
	ret;

}
	// .globl	_Z15ComputeSyndromePiS_iiS_i
.visible .entry _Z15ComputeSyndromePiS_iiS_i(
	.param .u64 .ptr .align 1 _Z15ComputeSyndromePiS_iiS_i_param_0,
	.param .u64 .ptr .align 1 _Z15ComputeSyndromePiS_iiS_i_param_1,
	.param .u32 _Z15ComputeSyndromePiS_iiS_i_param_2,
	.param .u32 _Z15ComputeSyndromePiS_iiS_i_param_3,
	.param .u64 .ptr .align 1 _Z15ComputeSyndromePiS_iiS_i_param_4,
	.param .u32 _Z15ComputeSyndromePiS_iiS_i_param_5
)
{
	.reg .pred 	%p<14>;
	.reg .b32 	%r<182>;
	.reg .b64 	%rd<98>;

	ld.param.u64 	%rd9, [_Z15ComputeSyndromePiS_iiS_i_param_0];
	ld.param.u64 	%rd10, [_Z15ComputeSyndromePiS_iiS_i_param_1];
	ld.param.u32 	%r36, [_Z15ComputeSyndromePiS_iiS_i_param_2];
	ld.param.u32 	%r37, [_Z15ComputeSyndromePiS_iiS_i_param_3];
	ld.param.u64 	%rd8, [_Z15ComputeSyndromePiS_iiS_i_param_4];
	cvta.to.global.u64 	%rd1, %rd9;
	cvta.to.global.u64 	%rd2, %rd10;
	mov.u32 	%r1, %tid.x;
	mul.lo.s32 	%r2, %r1, 1296;
	setp.lt.s32 	%p1, %r37, 1;
	@%p1 bra 	$L__BB3_19;
	setp.lt.s32 	%p2, %r36, 1;
	mov.b32 	%r181, 1;
	@%p2 bra 	$L__BB3_19;
	and.b32  	%r3, %r36, 15;
	add.s32 	%r4, %r3, -1;
	and.b32  	%r5, %r36, 7;
	add.s32 	%r6, %r5, -1;
	and.b32  	%r7, %r36, 2147483632;
	and.b32  	%r8, %r36, 3;
	neg.s32 	%r9, %r7;
	add.s64 	%rd3, %rd2, 32;
	mov.b32 	%r168, 0;
$L__BB3_3:
	setp.lt.u32 	%p3, %r36, 16;
	mul.lo.s32 	%r11, %r168, %r36;
	mov.b32 	%r175, 0;
	mov.u32 	%r180, %r175;
	@%p3 bra 	$L__BB3_6;
	mul.wide.u32 	%rd11, %r11, 4;
	add.s64 	%rd97, %rd3, %rd11;
	mov.b32 	%r180, 0;
	mov.u32 	%r169, %r9;
$L__BB3_5:
	.pragma "nounroll";
	ld.global.u32 	%r44, [%rd97+-32];
	add.s32 	%r45, %r44, %r2;
	mul.wide.s32 	%rd12, %r45, 4;
	add.s64 	%rd13, %rd1, %rd12;
	ld.global.u32 	%r46, [%rd13];
	xor.b32  	%r47, %r46, %r180;
	ld.global.u32 	%r48, [%rd97+-28];
	add.s32 	%r49, %r48, %r2;
	mul.wide.s32 	%rd14, %r49, 4;
	add.s64 	%rd15, %rd1, %rd14;
	ld.global.u32 	%r50, [%rd15];
	xor.b32  	%r51, %r50, %r47;
	ld.global.u32 	%r52, [%rd97+-24];
	add.s32 	%r53, %r52, %r2;
	mul.wide.s32 	%rd16, %r53, 4;
	add.s64 	%rd17, %rd1, %rd16;
	ld.global.u32 	%r54, [%rd17];
	xor.b32  	%r55, %r54, %r51;
	ld.global.u32 	%r56, [%rd97+-20];
	add.s32 	%r57, %r56, %r2;
	mul.wide.s32 	%rd18, %r57, 4;
	add.s64 	%rd19, %rd1, %rd18;
	ld.global.u32 	%r58, [%rd19];
	xor.b32  	%r59, %r58, %r55;
	ld.global.u32 	%r60, [%rd97+-16];
	add.s32 	%r61, %r60, %r2;
	mul.wide.s32 	%rd20, %r61, 4;
	add.s64 	%rd21, %rd1, %rd20;
	ld.global.u32 	%r62, [%rd21];
	xor.b32  	%r63, %r62, %r59;
	ld.global.u32 	%r64, [%rd97+-12];
	add.s32 	%r65, %r64, %r2;
	mul.wide.s32 	%rd22, %r65, 4;
	add.s64 	%rd23, %rd1, %rd22;
	ld.global.u32 	%r66, [%rd23];
	xor.b32  	%r67, %r66, %r63;
	ld.global.u32 	%r68, [%rd97+-8];
	add.s32 	%r69, %r68, %r2;
	mul.wide.s32 	%rd24, %r69, 4;
	add.s64 	%rd25, %rd1, %rd24;
	ld.global.u32 	%r70, [%rd25];
	xor.b32  	%r71, %r70, %r67;
	ld.global.u32 	%r72, [%rd97+-4];
	add.s32 	%r73, %r72, %r2;
	mul.wide.s32 	%rd26, %r73, 4;
	add.s64 	%rd27, %rd1, %rd26;
	ld.global.u32 	%r74, [%rd27];
	xor.b32  	%r75, %r74, %r71;
	ld.global.u32 	%r76, [%rd97];
	add.s32 	%r77, %r76, %r2;
	mul.wide.s32 	%rd28, %r77, 4;
	add.s64 	%rd29, %rd1, %rd28;
	ld.global.u32 	%r78, [%rd29];
	xor.b32  	%r79, %r78, %r75;
	ld.global.u32 	%r80, [%rd97+4];
	add.s32 	%r81, %r80, %r2;
	mul.wide.s32 	%rd30, %r81, 4;
	add.s64 	%rd31, %rd1, %rd30;
	ld.global.u32 	%r82, [%rd31];
	xor.b32  	%r83, %r82, %r79;
	ld.global.u32 	%r84, [%rd97+8];
	add.s32 	%r85, %r84, %r2;
	mul.wide.s32 	%rd32, %r85, 4;
	add.s64 	%rd33, %rd1, %rd32;
	ld.global.u32 	%r86, [%rd33];
	xor.b32  	%r87, %r86, %r83;
	ld.global.u32 	%r88, [%rd97+12];
	add.s32 	%r89, %r88, %r2;
	mul.wide.s32 	%rd34, %r89, 4;
	add.s64 	%rd35, %rd1, %rd34;
	ld.global.u32 	%r90, [%rd35];
	xor.b32  	%r91, %r90, %r87;
	ld.global.u32 	%r92, [%rd97+16];
	add.s32 	%r93, %r92, %r2;
	mul.wide.s32 	%rd36, %r93, 4;
	add.s64 	%rd37, %rd1, %rd36;
	ld.global.u32 	%r94, [%rd37];
	xor.b32  	%r95, %r94, %r91;
	ld.global.u32 	%r96, [%rd97+20];
	add.s32 	%r97, %r96, %r2;
	mul.wide.s32 	%rd38, %r97, 4;
	add.s64 	%rd39, %rd1, %rd38;
	ld.global.u32 	%r98, [%rd39];
	xor.b32  	%r99, %r98, %r95;
	ld.global.u32 	%r100, [%rd97+24];
	add.s32 	%r101, %r100, %r2;
	mul.wide.s32 	%rd40, %r101, 4;
	add.s64 	%rd41, %rd1, %rd40;
	ld.global.u32 	%r102, [%rd41];
	xor.b32  	%r103, %r102, %r99;
	ld.global.u32 	%r104, [%rd97+28];
	add.s32 	%r105, %r104, %r2;
	mul.wide.s32 	%rd42, %r105, 4;
	add.s64 	%rd43, %rd1, %rd42;
	ld.global.u32 	%r106, [%rd43];
	xor.b32  	%r180, %r106, %r103;
	add.s32 	%r169, %r169, 16;
	add.s64 	%rd97, %rd97, 64;
	setp.eq.s32 	%p4, %r169, 0;
	mov.u32 	%r175, %r7;
	@%p4 bra 	$L__BB3_6;
	bra.uni 	$L__BB3_5;
$L__BB3_6:
	setp.eq.s32 	%p5, %r3, 0;
	@%p5 bra 	$L__BB3_16;
	setp.lt.u32 	%p6, %r4, 7;
	@%p6 bra 	$L__BB3_9;
	add.s32 	%r108, %r175, %r11;
	mul.wide.u32 	%rd44, %r108, 4;
	add.s64 	%rd45, %rd2, %rd44;
	ld.global.u32 	%r109, [%rd45];
	add.s32 	%r110, %r109, %r2;
	mul.wide.s32 	%rd46, %r110, 4;
	add.s64 	%rd47, %rd1, %rd46;
	ld.global.u32 	%r111, [%rd47];
	cvt.u64.u32 	%rd48, %r11;
	cvt.u64.u32 	%rd49, %r175;
	add.s64 	%rd50, %rd49, %rd48;
	shl.b64 	%rd51, %rd50, 2;
	add.s64 	%rd52, %rd2, %rd51;
	ld.global.u32 	%r112, [%rd52+4];
	add.s32 	%r113, %r112, %r2;
	mul.wide.s32 	%rd53, %r113, 4;
	add.s64 	%rd54, %rd1, %rd53;
	ld.global.u32 	%r114, [%rd54];
	xor.b32  	%r115, %r111, %r114;
	ld.global.u32 	%r116, [%rd52+8];
	add.s32 	%r117, %r116, %r2;
	mul.wide.s32 	%rd55, %r117, 4;
	add.s64 	%rd56, %rd1, %rd55;
	ld.global.u32 	%r118, [%rd56];
	xor.b32  	%r119, %r115, %r118;
	ld.global.u32 	%r120, [%rd52+12];
	add.s32 	%r121, %r120, %r2;
	mul.wide.s32 	%rd57, %r121, 4;
	add.s64 	%rd58, %rd1, %rd57;
	ld.global.u32 	%r122, [%rd58];
	xor.b32  	%r123, %r119, %r122;
	ld.global.u32 	%r124, [%rd52+16];
	add.s32 	%r125, %r124, %r2;
	mul.wide.s32 	%rd59, %r125, 4;
	add.s64 	%rd60, %rd1, %rd59;
	ld.global.u32 	%r126, [%rd60];
	xor.b32  	%r127, %r123, %r126;
	ld.global.u32 	%r128, [%rd52+20];
	add.s32 	%r129, %r128, %r2;
	mul.wide.s32 	%rd61, %r129, 4;
	add.s64 	%rd62, %rd1, %rd61;
	ld.global.u32 	%r130, [%rd62];
	xor.b32  	%r131, %r127, %r130;
	ld.global.u32 	%r132, [%rd52+24];
	add.s32 	%r133, %r132, %r2;
	mul.wide.s32 	%rd63, %r133, 4;
	add.s64 	%rd64, %rd1, %rd63;
	ld.global.u32 	%r134, [%rd64];
	xor.b32  	%r135, %r131, %r134;
	ld.global.u32 	%r136, [%rd52+28];
	add.s32 	%r137, %r136, %r2;
	mul.wide.s32 	%rd65, %r137, 4;
	add.s64 	%rd66, %rd1, %rd65;
	ld.global.u32 	%r138, [%rd66];
	xor.b32  	%r139, %r135, %r138;
	xor.b32  	%r180, %r139, %r180;
	add.s32 	%r175, %r175, 8;
$L__BB3_9:
	setp.eq.s32 	%p7, %r5, 0;
	@%p7 bra 	$L__BB3_16;
	setp.lt.u32 	%p8, %r6, 3;
	@%p8 bra 	$L__BB3_12;
	add.s32 	%r141, %r175, %r11;
	mul.wide.u32 	%rd67, %r141, 4;
	add.s64 	%rd68, %rd2, %rd67;
	ld.global.u32 	%r142, [%rd68];
	add.s32 	%r143, %r142, %r2;
	mul.wide.s32 	%rd69, %r143, 4;
	add.s64 	%rd70, %rd1, %rd69;
	ld.global.u32 	%r144, [%rd70];
	cvt.u64.u32 	%rd71, %r11;
	cvt.u64.u32 	%rd72, %r175;
	add.s64 	%rd73, %rd72, %rd71;
	shl.b64 	%rd74, %rd73, 2;
	add.s64 	%rd75, %rd2, %rd74;
	ld.global.u32 	%r145, [%rd75+4];
	add.s32 	%r146, %r145, %r2;
	mul.wide.s32 	%rd76, %r146, 4;
	add.s64 	%rd77, %rd1, %rd76;
	ld.global.u32 	%r147, [%rd77];
	xor.b32  	%r148, %r144, %r147;
	ld.global.u32 	%r149, [%rd75+8];
	add.s32 	%r150, %r149, %r2;
	mul.wide.s32 	%rd78, %r150, 4;
	add.s64 	%rd79, %rd1, %rd78;
	ld.global.u32 	%r151, [%rd79];
	xor.b32  	%r152, %r148, %r151;
	ld.global.u32 	%r153, [%rd75+12];
	add.s32 	%r154, %r153, %r2;
	mul.wide.s32 	%rd80, %r154, 4;
	add.s64 	%rd81, %rd1, %rd80;
	ld.global.u32 	%r155, [%rd81];
	xor.b32  	%r156, %r152, %r155;
	xor.b32  	%r180, %r156, %r180;
	add.s32 	%r175, %r175, 4;
$L__BB3_12:
	setp.eq.s32 	%p9, %r8, 0;
	@%p9 bra 	$L__BB3_16;
	setp.eq.s32 	%p10, %r8, 1;
	add.s32 	%r157, %r175, %r11;
	mul.wide.u32 	%rd82, %r157, 4;
	add.s64 	%rd83, %rd2, %rd82;
	ld.global.u32 	%r158, [%rd83];
	add.s32 	%r159, %r158, %r2;
	mul.wide.s32 	%rd84, %r159, 4;
	add.s64 	%rd85, %rd1, %rd84;
	ld.global.u32 	%r160, [%rd85];
	xor.b32  	%r180, %r160, %r180;
	@%p10 bra 	$L__BB3_16;
	setp.eq.s32 	%p11, %r8, 2;
	cvt.u64.u32 	%rd86, %r11;
	cvt.u64.u32 	%rd87, %r175;
	add.s64 	%rd88, %rd87, %rd86;
	shl.b64 	%rd89, %rd88, 2;
	add.s64 	%rd7, %rd2, %rd89;
	ld.global.u32 	%r161, [%rd7+4];
	add.s32 	%r162, %r161, %r2;
	mul.wide.s32 	%rd90, %r162, 4;
	add.s64 	%rd91, %rd1, %rd90;
	ld.global.u32 	%r163, [%rd91];
	xor.b32  	%r180, %r163, %r180;
	@%p11 bra 	$L__BB3_16;
	ld.global.u32 	%r164, [%rd7+8];
	add.s32 	%r165, %r164, %r2;
	mul.wide.s32 	%rd92, %r165, 4;
	add.s64 	%rd93, %rd1, %rd92;
	ld.global.u32 	%r166, [%rd93];
	xor.b32  	%r180, %r166, %r180;
$L__BB3_16:
	setp.eq.s32 	%p12, %r180, 1;
	mov.b32 	%r181, 0;
	@%p12 bra 	$L__BB3_19;
	add.s32 	%r168, %r168, 1;
	setp.eq.s32 	%p13, %r168, %r37;
	@%p13 bra 	$L__BB3_18;
	bra.uni 	$L__BB3_3;
$L__BB3_18:
	sub.s32 	%r181, 1, %r180;
$L__BB3_19:
	cvta.to.global.u64 	%rd94, %rd8;
	mul.wide.u32 	%rd95, %r1, 4;
	add.s64 	%rd96, %rd94, %rd95;
	st.global.u32 	[%rd96], %r181;
	ret;

}


// ===== COMPILED SASS (sm_100) =====

	.target	sm_100

	.elftype	@"ET_EXEC"


//--------------------- .note.nv.tkinfo           --------------------------
	.section	.note.nv.tkinfo,"",@"SHT_NOTE"
	.sectionflags	@"SHF_NOTE_NV_TKINFO"
	.tkinfo
        /*0018*/ 	.word	0x00000002
        /*0030*/ 	.string	""
        /*0030*/ 	.string	"ptxas"
        /*0030*/ 	.string	"Cuda compilation tools, release 13.0, V13.0.88"
        /*0030*/ 	.string	"Build cuda_13.0.r13.0/compiler.36424714_0"
        /*0030*/ 	.string	"-arch sm_100 -m 64 "



//--------------------- .note.nv.cuinfo           --------------------------
	.section	.note.nv.cuinfo,"",@"SHT_NOTE"
	.sectionflags	@"SHF_NOTE_NV_CUINFO"
        /*0018*/ 	.short	0x0002
        /*001a*/ 	.short	0x0064
        /*001c*/ 	.short	0x0082
	.zero		2


//--------------------- .nv.info                  --------------------------
	.section	.nv.info,"",@"SHT_CUDA_INFO"
	.align	4


	//----- nvinfo : EIATTR_REGCOUNT
	.align		4
        /*0000*/ 	.byte	0x04, 0x2f
        /*0002*/ 	.short	(.L_1 - .L_0)
	.align		4
.L_0:
        /*0004*/ 	.word	index@(_Z10DataPassGBPiS_S_S_iiiii)
        /*0008*/ 	.word	0x00000020


	//----- nvinfo : EIATTR_FRAME_SIZE
	.align		4
.L_1:
        /*000c*/ 	.byte	0x04, 0x11
        /*000e*/ 	.short	(.L_3 - .L_2)
	.align		4
.L_2:
        /*0010*/ 	.word	index@(_Z10DataPassGBPiS_S_S_iiiii)
        /*0014*/ 	.word	0x00000000


	//----- nvinfo : EIATTR_REGCOUNT
	.align		4
.L_3:
        /*0018*/ 	.byte	0x04, 0x2f
        /*001a*/ 	.short	(.L_5 - .L_4)
	.align		4
.L_4:
        /*001c*/ 	.word	index@(_Z11CheckPassGBPiS_iiii)
        /*0020*/ 	.word	0x00000018


	//----- nvinfo : EIATTR_FRAME_SIZE
	.align		4
.L_5:
        /*0024*/ 	.byte	0x04, 0x11
        /*0026*/ 	.short	(.L_7 - .L_6)
	.align		4
.L_6:
        /*0028*/ 	.word	index@(_Z11CheckPassGBPiS_iiii)
        /*002c*/ 	.word	0x00000000


	//----- nvinfo : EIATTR_REGCOUNT
	.align		4
.L_7:
        /*0030*/ 	.byte	0x04, 0x2f
        /*0032*/ 	.short	(.L_9 - .L_8)
	.align		4
.L_8:
        /*0034*/ 	.word	index@(_Z6APP_GBPiS_S_S_iiiii)
        /*0038*/ 	.word	0x00000020


	//----- nvinfo : EIATTR_FRAME_SIZE
	.align		4
.L_9:
        /*003c*/ 	.byte	0x04, 0x11
        /*003e*/ 	.short	(.L_11 - .L_10)
	.align		4
.L_10:
        /*0040*/ 	.word	index@(_Z6APP_GBPiS_S_S_iiiii)
        /*0044*/ 	.word	0x00000000


	//----- nvinfo : EIATTR_REGCOUNT
	.align		4
.L_11:
        /*0048*/ 	.byte	0x04, 0x2f
        /*004a*/ 	.short	(.L_13 - .L_12)
	.align		4
.L_12:
        /*004c*/ 	.word	index@(_Z15ComputeSyndromePiS_iiS_i)
        /*0050*/ 	.word	0x00000020


	//----- nvinfo : EIATTR_FRAME_SIZE
	.align		4
.L_13:
        /*0054*/ 	.byte	0x04, 0x11
        /*0056*/ 	.short	(.L_15 - .L_14)
	.align		4
.L_14:
        /*0058*/ 	.word	index@(_Z15ComputeSyndromePiS_iiS_i)
        /*005c*/ 	.word	0x00000000


	//----- nvinfo : EIATTR_MIN_STACK_SIZE
	.align		4
.L_15:
        /*0060*/ 	.byte	0x04, 0x12
        /*0062*/ 	.short	(.L_17 - .L_16)
	.align		4
.L_16:
        /*0064*/ 	.word	index@(_Z15ComputeSyndromePiS_iiS_i)
        /*0068*/ 	.word	0x00000000


	//----- nvinfo : EIATTR_MIN_STACK_SIZE
	.align		4
.L_17:
        /*006c*/ 	.byte	0x04, 0x12
        /*006e*/ 	.short	(.L_19 - .L_18)
	.align		4
.L_18:
        /*0070*/ 	.word	index@(_Z6APP_GBPiS_S_S_iiiii)
        /*0074*/ 	.word	0x00000000


	//----- nvinfo : EIATTR_MIN_STACK_SIZE
	.align		4
.L_19:
        /*0078*/ 	.byte	0x04, 0x12
        /*007a*/ 	.short	(.L_21 - .L_20)
	.align		4
.L_20:
        /*007c*/ 	.word	index@(_Z11CheckPassGBPiS_iiii)
        /*0080*/ 	.word	0x00000000


	//----- nvinfo : EIATTR_MIN_STACK_SIZE
	.align		4
.L_21:
        /*0084*/ 	.byte	0x04, 0x12
        /*0086*/ 	.short	(.L_23 - .L_22)
	.align		4
.L_22:
        /*0088*/ 	.word	index@(_Z10DataPassGBPiS_S_S_iiiii)
        /*008c*/ 	.word	0x00000000
.L_23:


//--------------------- .nv.compat                --------------------------
	.section	.nv.compat,"",@"SHT_CUDA_COMPAT_INFO"
	.align	4
        /*0000*/ 	.byte	0x02, 0x09, 0x00, 0x00, 0x02, 0x02, 0x01, 0x00, 0x02, 0x05, 0x05, 0x00, 0x03, 0x07, 0x01, 0x01
        /*0010*/ 	.byte	0x02, 0x03, 0x00, 0x00, 0x02, 0x06, 0x01, 0x00, 0x04, 0x0b, 0x08, 0x00, 0x09, 0x00, 0x00, 0x00
        /*0020*/ 	.byte	0x00, 0x00, 0x00, 0x00


//--------------------- .nv.info._Z15ComputeSyndromePiS_iiS_i --------------------------
	.section	.nv.info._Z15ComputeSyndromePiS_iiS_i,"",@"SHT_CUDA_INFO"
	.sectionflags	@""
	.align	4


	//----- nvinfo : EIATTR_CUDA_API_VERSION
	.align		4
        /*0000*/ 	.byte	0x04, 0x37
        /*0002*/ 	.short	(.L_25 - .L_24)
.L_24:
        /*0004*/ 	.word	0x00000082


	//----- nvinfo : EIATTR_KPARAM_INFO
	.align		4
.L_25:
        /*0008*/ 	.byte	0x04, 0x17
        /*000a*/ 	.short	(.L_27 - .L_26)
.L_26:
        /*000c*/ 	.word	0x00000000
        /*0010*/ 	.short	0x0005
        /*0012*/ 	.short	0x0020
        /*0014*/ 	.byte	0x00, 0xf0, 0x11, 0x00


	//----- nvinfo : EIATTR_KPARAM_INFO
	.align		4
.L_27:
        /*0018*/ 	.byte	0x04, 0x17
        /*001a*/ 	.short	(.L_29 - .L_28)
.L_28:
        /*001c*/ 	.word	0x00000000
        /*0020*/ 	.short	0x0004
        /*0022*/ 	.short	0x0018
        /*0024*/ 	.byte	0x00, 0xf5, 0x21, 0x00


	//----- nvinfo : EIATTR_KPARAM_INFO
	.align		4
.L_29:
        /*0028*/ 	.byte	0x04, 0x17
        /*002a*/ 	.short	(.L_31 - .L_30)
.L_30:
        /*002c*/ 	.word	0x00000000
        /*0030*/ 	.short	0x0003
        /*0032*/ 	.short	0x0014
        /*0034*/ 	.byte	0x00, 0xf0, 0x11, 0x00


	//----- nvinfo : EIATTR_KPARAM_INFO
	.align		4
.L_31:
        /*0038*/ 	.byte	0x04, 0x17
        /*003a*/ 	.short	(.L_33 - .L_32)
.L_32:
        /*003c*/ 	.word	0x00000000
        /*0040*/ 	.short	0x0002
        /*0042*/ 	.short	0x0010
        /*0044*/ 	.byte	0x00, 0xf0, 0x11, 0x00


	//----- nvinfo : EIATTR_KPARAM_INFO
	.align		4
.L_33:
        /*0048*/ 	.byte	0x04, 0x17
        /*004a*/ 	.short	(.L_35 - .L_34)
.L_34:
        /*004c*/ 	.word	0x00000000
        /*0050*/ 	.short	0x0001
        /*0052*/ 	.short	0x0008
        /*0054*/ 	.byte	0x00, 0xf5, 0x21, 0x00


	//----- nvinfo : EIATTR_KPARAM_INFO
	.align		4
.L_35:
        /*0058*/ 	.byte	0x04, 0x17
        /*005a*/ 	.short	(.L_37 - .L_36)
.L_36:
        /*005c*/ 	.word	0x00000000
        /*0060*/ 	.short	0x0000
        /*0062*/ 	.short	0x0000
        /*0064*/ 	.byte	0x00, 0xf5, 0x21, 0x00


	//----- nvinfo : EIATTR_SPARSE_MMA_MASK
	.align		4
.L_37:
        /*0068*/ 	.byte	0x03, 0x50
        /*006a*/ 	.short	0x0000


	//----- nvinfo : EIATTR_MAXREG_COUNT
	.align		4
        /*006c*/ 	.byte	0x03, 0x1b
        /*006e*/ 	.short	0x00ff


	//----- nvinfo : EIATTR_MERCURY_ISA_VERSION
	.align		4
        /*0070*/ 	.byte	0x03, 0x5f
        /*0072*/ 	.short	0x0101


	//----- nvinfo : EIATTR_VRC_CTA_INIT_COUNT
	.align		4
        /*0074*/ 	.byte	0x02, 0x4a
	.zero		1
	.zero		1


	//----- nvinfo : EIATTR_EXIT_INSTR_OFFSETS
	.align		4
        /*0078*/ 	.byte	0x04, 0x1c
        /*007a*/ 	.short	(.L_39 - .L_38)


	//   ....[0]....
.L_38:
        /*007c*/ 	.word	0x00000eb0


	//----- nvinfo : EIATTR_CRS_STACK_SIZE
	.align		4
.L_39:
        /*0080*/ 	.byte	0x04, 0x1e
        /*0082*/ 	.short	(.L_41 - .L_40)
.L_40:
        /*0084*/ 	.word	0x00000000


	//----- nvinfo : EIATTR_CBANK_PARAM_SIZE
	.align		4
.L_41:
        /*0088*/ 	.byte	0x03, 0x19
        /*008a*/ 	.short	0x0024


	//----- nvinfo : EIATTR_PARAM_CBANK
	.align		4
        /*008c*/ 	.byte	0x04, 0x0a
        /*008e*/ 	.short	(.L_43 - .L_42)
	.align		4
.L_42:
        /*0090*/ 	.word	index@(.nv.constant0._Z15ComputeSyndromePiS_iiS_i)
        /*0094*/ 	.short	0x0380
        /*0096*/ 	.short	0x0024


	//----- nvinfo : EIATTR_SW_WAR
	.align		4
.L_43:
        /*0098*/ 	.byte	0x04, 0x36
        /*009a*/ 	.short	(.L_45 - .L_44)
.L_44:
        /*009c*/ 	.word	0x00000008
.L_45:


//--------------------- .nv.info._Z6APP_GBPiS_S_S_iiiii --------------------------
	.section	.nv.info._Z6APP_GBPiS_S_S_iiiii,"",@"SHT_CUDA_INFO"
	.sectionflags	@""
	.align	4


	//----- nvinfo : EIATTR_CUDA_API_VERSION
	.align		4
        /*0000*/ 	.byte	0x04, 0x37
        /*0002*/ 	.short	(.L_47 - .L_46)
.L_46:
        /*0004*/ 	.word	0x00000082


	//----- nvinfo : EIATTR_KPARAM_INFO
	.align		4
.L_47:
        /*0008*/ 	.byte	0x04, 0x17
        /*000a*/ 	.short	(.L_49 - .L_48)
.L_48:
        /*000c*/ 	.word	0x00000000
        /*0010*/ 	.short	0x0008
        /*0012*/ 	.short	0x0030
        /*0014*/ 	.byte	0x00, 0xf0, 0x11, 0x00


	//----- nvinfo : EIATTR_KPARAM_INFO
	.align		4
.L_49:
        /*0018*/ 	.byte	0x04, 0x17
        /*001a*/ 	.short	(.L_51 - .L_50)
.L_50:
        /*001c*/ 	.word	0x00000000
        /*0020*/ 	.short	0x0007
        /*0022*/ 	.short	0x002c
        /*0024*/ 	.byte	0x00, 0xf0, 0x11, 0x00


	//----- nvinfo : EIATTR_KPARAM_INFO
	.align		4
.L_51:
        /*0028*/ 	.byte	0x04, 0x17
        /*002a*/ 	.short	(.L_53 - .L_52)
.L_52:
        /*002c*/ 	.word	0x00000000
        /*0030*/ 	.short	0x0006
        /*0032*/ 	.short	0x0028
        /*0034*/ 	.byte	0x00, 0xf0, 0x11, 0x00


	//----- nvinfo : EIATTR_KPARAM_INFO
	.align		4
.L_53:
        /*0038*/ 	.byte	0x04, 0x17
        /*003a*/ 	.short	(.L_55 - .L_54)
.L_54:
        /*003c*/ 	.word	0x00000000
        /*0040*/ 	.short	0x0005
        /*0042*/ 	.short	0x0024
        /*0044*/ 	.byte	0x00, 0xf0, 0x11, 0x00


	//----- nvinfo : EIATTR_KPARAM_INFO
	.align		4
.L_55:
        /*0048*/ 	.byte	0x04, 0x17
        /*004a*/ 	.short	(.L_57 - .L_56)
.L_56:
        /*004c*/ 	.word	0x00000000
        /*0050*/ 	.short	0x0004
        /*0052*/ 	.short	0x0020
        /*0054*/ 	.byte	0x00, 0xf0, 0x11, 0x00


	//----- nvinfo : EIATTR_KPARAM_INFO
	.align		4
.L_57:
        /*0058*/ 	.byte	0x04, 0x17
        /*005a*/ 	.short	(.L_59 - .L_58)
.L_58:
        /*005c*/ 	.word	0x00000000
        /*0060*/ 	.short	0x0003
        /*0062*/ 	.short	0x0018
        /*0064*/ 	.byte	0x00, 0xf5, 0x21, 0x00


	//----- nvinfo : EIATTR_KPARAM_INFO
	.align		4
.L_59:
        /*0068*/ 	.byte	0x04, 0x17
        /*006a*/ 	.short	(.L_61 - .L_60)
.L_60:
        /*006c*/ 	.word	0x00000000
        /*0070*/ 	.short	0x0002
        /*0072*/ 	.short	0x0010
        /*0074*/ 	.byte	0x00, 0xf5, 0x21, 0x00


	//----- nvinfo : EIATTR_KPARAM_INFO
	.align		4
.L_61:
        /*0078*/ 	.byte	0x04, 0x17
        /*007a*/ 	.short	(.L_63 - .L_62)
.L_62:
        /*007c*/ 	.word	0x00000000
        /*0080*/ 	.short	0x0001
        /*0082*/ 	.short	0x0008
        /*0084*/ 	.byte	0x00, 0xf5, 0x21, 0x00


	//----- nvinfo : EIATTR_KPARAM_INFO
	.align		4
.L_63:
        /*0088*/ 	.byte	0x04, 0x17
        /*008a*/ 	.short	(.L_65 - .L_64)
.L_64:
        /*008c*/ 	.word	0x00000000
        /*0090*/ 	.short	0x0000
        /*0092*/ 	.short	0x0000
        /*0094*/ 	.byte	0x00, 0xf5, 0x21, 0x00


	//----- nvinfo : EIATTR_SPARSE_MMA_MASK
	.align		4
.L_65:
        /*0098*/ 	.byte	0x03, 0x50
        /*009a*/ 	.short	0x0000


	//----- nvinfo : EIATTR_MAXREG_COUNT
	.align		4
        /*009c*/ 	.byte	0x03, 0x1b
        /*009e*/ 	.short	0x00ff


	//----- nvinfo : EIATTR_MERCURY_ISA_VERSION
	.align		4
        /*00a0*/ 	.byte	0x03, 0x5f
        /*00a2*/ 	.short	0x0101


	//----- nvinfo : EIATTR_VRC_CTA_INIT_COUNT
	.align		4
        /*00a4*/ 	.byte	0x02, 0x4a
	.zero		1
	.zero		1


	//----- nvinfo : EIATTR_EXIT_INSTR_OFFSETS
	.align		4
        /*00a8*/ 	.byte	0x04, 0x1c
        /*00aa*/ 	.short	(.L_67 - .L_66)


	//   ....[0]....
.L_66:
        /*00ac*/ 	.word	0x000000b0


	//   ....[1]....
        /*00b0*/ 	.word	0x00000cc0


	//   ....[2]....
        /*00b4*/ 	.word	0x00000d10


	//   ....[3]....
        /*00b8*/ 	.word	0x00000d50


	//----- nvinfo : EIATTR_CBANK_PARAM_SIZE
	.align		4
.L_67:
        /*00bc*/ 	.byte	0x03, 0x19
        /*00be*/ 	.short	0x0034


	//----- nvinfo : EIATTR_PARAM_CBANK
	.align		4
        /*00c0*/ 	.byte	0x04, 0x0a
        /*00c2*/ 	.short	(.L_69 - .L_68)
	.align		4
.L_68:
        /*00c4*/ 	.word	index@(.nv.constant0._Z6APP_GBPiS_S_S_iiiii)
        /*00c8*/ 	.short	0x0380
        /*00ca*/ 	.short	0x0034


	//----- nvinfo : EIATTR_SW_WAR
	.align		4
.L_69:
        /*00cc*/ 	.byte	0x04, 0x36
        /*00ce*/ 	.short	(.L_71 - .L_70)
.L_70:
        /*00d0*/ 	.word	0x00000008
.L_71:


//--------------------- .nv.info._Z11CheckPassGBPiS_iiii --------------------------
	.section	.nv.info._Z11CheckPassGBPiS_iiii,"",@"SHT_CUDA_INFO"
	.sectionflags	@""
	.align	4


	//----- nvinfo : EIATTR_CUDA_API_VERSION
	.align		4
        /*0000*/ 	.byte	0x04, 0x37
        /*0002*/ 	.short	(.L_73 - .L_72)
.L_72:
        /*0004*/ 	.word	0x00000082


	//----- nvinfo : EIATTR_KPARAM_INFO
	.align		4
.L_73:
        /*0008*/ 	.byte	0x04, 0x17
        /*000a*/ 	.short	(.L_75 - .L_74)
.L_74:
        /*000c*/ 	.word	0x00000000
        /*0010*/ 	.short	0x0005
        /*0012*/ 	.short	0x001c
        /*0014*/ 	.byte	0x00, 0xf0, 0x11, 0x00


	//----- nvinfo : EIATTR_KPARAM_INFO
	.align		4
.L_75:
        /*0018*/ 	.byte	0x04, 0x17
        /*001a*/ 	.short	(.L_77 - .L_76)
.L_76:
        /*001c*/ 	.word	0x00000000
        /*0020*/ 	.short	0x0004
        /*0022*/ 	.short	0x0018
        /*0024*/ 	.byte	0x00, 0xf0, 0x11, 0x00


	//----- nvinfo : EIATTR_KPARAM_INFO
	.align		4
.L_77:
        /*0028*/ 	.byte	0x04, 0x17
        /*002a*/ 	.short	(.L_79 - .L_78)
.L_78:
        /*002c*/ 	.word	0x00000000
        /*0030*/ 	.short	0x0003
        /*0032*/ 	.short	0x0014
        /*0034*/ 	.byte	0x00, 0xf0, 0x11, 0x00


	//----- nvinfo : EIATTR_KPARAM_INFO
	.align		4
.L_79:
        /*0038*/ 	.byte	0x04, 0x17
        /*003a*/ 	.short	(.L_81 - .L_80)
.L_80:
        /*003c*/ 	.word	0x00000000
        /*0040*/ 	.short	0x0002
        /*0042*/ 	.short	0x0010
        /*0044*/ 	.byte	0x00, 0xf0, 0x11, 0x00


	//----- nvinfo : EIATTR_KPARAM_INFO
	.align		4
.L_81:
        /*0048*/ 	.byte	0x04, 0x17
        /*004a*/ 	.short	(.L_83 - .L_82)
.L_82:
        /*004c*/ 	.word	0x00000000
        /*0050*/ 	.short	0x0001
        /*0052*/ 	.short	0x0008
        /*0054*/ 	.byte	0x00, 0xf5, 0x21, 0x00


	//----- nvinfo : EIATTR_KPARAM_INFO
	.align		4
.L_83:
        /*0058*/ 	.byte	0x04, 0x17
        /*005a*/ 	.short	(.L_85 - .L_84)
.L_84:
        /*005c*/ 	.word	0x00000000
        /*0060*/ 	.short	0x0000
        /*0062*/ 	.short	0x0000
        /*0064*/ 	.byte	0x00, 0xf5, 0x21, 0x00


	//----- nvinfo : EIATTR_SPARSE_MMA_MASK
	.align		4
.L_85:
        /*0068*/ 	.byte	0x03, 0x50
        /*006a*/ 	.short	0x0000


	//----- nvinfo : EIATTR_MAXREG_COUNT
	.align		4
        /*006c*/ 	.byte	0x03, 0x1b
        /*006e*/ 	.short	0x00ff


	//----- nvinfo : EIATTR_MERCURY_ISA_VERSION
	.align		4
        /*0070*/ 	.byte	0x03, 0x5f
        /*0072*/ 	.short	0x0101


	//----- nvinfo : EIATTR_VRC_CTA_INIT_COUNT
	.align		4
        /*0074*/ 	.byte	0x02, 0x4a
	.zero		1
	.zero		1


	//----- nvinfo : EIATTR_EXIT_INSTR_OFFSETS
	.align		4
        /*0078*/ 	.byte	0x04, 0x1c
        /*007a*/ 	.short	(.L_87 - .L_86)


	//   ....[0]....
.L_86:
        /*007c*/ 	.word	0x00000090


	//   ....[1]....
        /*0080*/ 	.word	0x000006d0


	//   ....[2]....
        /*0084*/ 	.word	0x00000b50


	//   ....[3]....
        /*0088*/ 	.word	0x00000d80


	//   ....[4]....
        /*008c*/ 	.word	0x00000ef0


	//   ....[5]....
        /*0090*/ 	.word	0x00000fd0


	//----- nvinfo : EIATTR_CBANK_PARAM_SIZE
	.align		4
.L_87:
        /*0094*/ 	.byte	0x03, 0x19
        /*0096*/ 	.short	0x0020


	//----- nvinfo : EIATTR_PARAM_CBANK
	.align		4
        /*0098*/ 	.byte	0x04, 0x0a
        /*009a*/ 	.short	(.L_89 - .L_88)
	.align		4
.L_88:
        /*009c*/ 	.word	index@(.nv.constant0._Z11CheckPassGBPiS_iiii)
        /*00a0*/ 	.short	0x0380
        /*00a2*/ 	.short	0x0020


	//----- nvinfo : EIATTR_SW_WAR
	.align		4
.L_89:
        /*00a4*/ 	.byte	0x04, 0x36
        /*00a6*/ 	.short	(.L_91 - .L_90)
.L_90:
        /*00a8*/ 	.word	0x00000008
.L_91:


//--------------------- .nv.info._Z10DataPassGBPiS_S_S_iiiii --------------------------
	.section	.nv.info._Z10DataPassGBPiS_S_S_iiiii,"",@"SHT_CUDA_INFO"
	.sectionflags	@""
	.align	4


	//----- nvinfo : EIATTR_CUDA_API_VERSION
	.align		4
        /*0000*/ 	.byte	0x04, 0x37
        /*0002*/ 	.short	(.L_93 - .L_92)
.L_92:
        /*0004*/ 	.word	0x00000082


	//----- nvinfo : EIATTR_KPARAM_INFO
	.align		4
.L_93:
        /*0008*/ 	.byte	0x04, 0x17
        /*000a*/ 	.short	(.L_95 - .L_94)
.L_94:
        /*000c*/ 	.word	0x00000000
        /*0010*/ 	.short	0x0008
        /*0012*/ 	.short	0x0030
        /*0014*/ 	.byte	0x00, 0xf0, 0x11, 0x00


	//----- nvinfo : EIATTR_KPARAM_INFO
	.align		4
.L_95:
        /*0018*/ 	.byte	0x04, 0x17
        /*001a*/ 	.short	(.L_97 - .L_96)
.L_96:
        /*001c*/ 	.word	0x00000000
        /*0020*/ 	.short	0x0007
        /*0022*/ 	.short	0x002c
        /*0024*/ 	.byte	0x00, 0xf0, 0x11, 0x00


	//----- nvinfo : EIATTR_KPARAM_INFO
	.align		4
.L_97:
        /*0028*/ 	.byte	0x04, 0x17
        /*002a*/ 	.short	(.L_99 - .L_98)
.L_98:
        /*002c*/ 	.word	0x00000000
        /*0030*/ 	.short	0x0006
        /*0032*/ 	.short	0x0028
        /*0034*/ 	.byte	0x00, 0xf0, 0x11, 0x00


	//----- nvinfo : EIATTR_KPARAM_INFO
	.align		4
.L_99:
        /*0038*/ 	.byte	0x04, 0x17
        /*003a*/ 	.short	(.L_101 - .L_100)
.L_100:
        /*003c*/ 	.word	0x00000000
        /*0040*/ 	.short	0x0005
        /*0042*/ 	.short	0x0024
        /*0044*/ 	.byte	0x00, 0xf0, 0x11, 0x00


	//----- nvinfo : EIATTR_KPARAM_INFO
	.align		4
.L_101:
        /*0048*/ 	.byte	0x04, 0x17
        /*004a*/ 	.short	(.L_103 - .L_102)
.L_102:
        /*004c*/ 	.word	0x00000000
        /*0050*/ 	.short	0x0004
        /*0052*/ 	.short	0x0020
        /*0054*/ 	.byte	0x00, 0xf0, 0x11, 0x00


	//----- nvinfo : EIATTR_KPARAM_INFO
	.align		4
.L_103:
        /*0058*/ 	.byte	0x04, 0x17
        /*005a*/ 	.short	(.L_105 - .L_104)
.L_104:
        /*005c*/ 	.word	0x00000000
        /*0060*/ 	.short	0x0003
        /*0062*/ 	.short	0x0018
        /*0064*/ 	.byte	0x00, 0xf5, 0x21, 0x00


	//----- nvinfo : EIATTR_KPARAM_INFO
	.align		4
.L_105:
        /*0068*/ 	.byte	0x04, 0x17
        /*006a*/ 	.short	(.L_107 - .L_106)
.L_106:
        /*006c*/ 	.word	0x00000000
        /*0070*/ 	.short	0x0002
        /*0072*/ 	.short	0x0010
        /*0074*/ 	.byte	0x00, 0xf5, 0x21, 0x00


	//----- nvinfo : EIATTR_KPARAM_INFO
	.align		4
.L_107:
        /*0078*/ 	.byte	0x04, 0x17
        /*007a*/ 	.short	(.L_109 - .L_108)
.L_108:
        /*007c*/ 	.word	0x00000000
        /*0080*/ 	.short	0x0001
        /*0082*/ 	.short	0x0008
        /*0084*/ 	.byte	0x00, 0xf5, 0x21, 0x00


	//----- nvinfo : EIATTR_KPARAM_INFO
	.align		4
.L_109:
        /*0088*/ 	.byte	0x04, 0x17
        /*008a*/ 	.short	(.L_111 - .L_110)
.L_110:
        /*008c*/ 	.word	0x00000000
        /*0090*/ 	.short	0x0000
        /*0092*/ 	.short	0x0000
        /*0094*/ 	.byte	0x00, 0xf5, 0x21, 0x00


	//----- nvinfo : EIATTR_SPARSE_MMA_MASK
	.align		4
.L_111:
        /*0098*/ 	.byte	0x03, 0x50
        /*009a*/ 	.short	0x0000


	//----- nvinfo : EIATTR_MAXREG_COUNT
	.align		4
        /*009c*/ 	.byte	0x03, 0x1b
        /*009e*/ 	.short	0x00ff


	//----- nvinfo : EIATTR_MERCURY_ISA_VERSION
	.align		4
        /*00a0*/ 	.byte	0x03, 0x5f
        /*00a2*/ 	.short	0x0101


	//----- nvinfo : EIATTR_VRC_CTA_INIT_COUNT
	.align		4
        /*00a4*/ 	.byte	0x02, 0x4a
	.zero		1
	.zero		1


	//----- nvinfo : EIATTR_EXIT_INSTR_OFFSETS
	.align		4
        /*00a8*/ 	.byte	0x04, 0x1c
        /*00aa*/ 	.short	(.L_113 - .L_112)


	//   ....[0]....
.L_112:
        /*00ac*/ 	.word	0x000001c0


	//   ....[1]....
        /*00b0*/ 	.word	0x00000270


	//   ....[2]....
        /*00b4*/ 	.word	0x00000760


	//   ....[3]....
        /*00b8*/ 	.word	0x000009c0


	//   ....[4]....
        /*00bc*/ 	.word	0x00000b40


	//   ....[5]....
        /*00c0*/ 	.word	0x00000c00


	//   ....[6]....
        /*00c4*/ 	.word	0x00001680


	//   ....[7]....
        /*00c8*/ 	.word	0x00001fb0


	//   ....[8]....
        /*00cc*/ 	.word	0x00002150


	//----- nvinfo : EIATTR_CRS_STACK_SIZE
	.align		4
.L_113:
        /*00d0*/ 	.byte	0x04, 0x1e
        /*00d2*/ 	.short	(.L_115 - .L_114)
.L_114:
        /*00d4*/ 	.word	0x00000000


	//----- nvinfo : EIATTR_CBANK_PARAM_SIZE
	.align		4
.L_115:
        /*00d8*/ 	.byte	0x03, 0x19
        /*00da*/ 	.short	0x0034


	//----- nvinfo : EIATTR_PARAM_CBANK
	.align		4
        /*00dc*/ 	.byte	0x04, 0x0a
        /*00de*/ 	.short	(.L_117 - .L_116)
	.align		4
.L_116:
        /*00e0*/ 	.word	index@(.nv.constant0._Z10DataPassGBPiS_S_S_iiiii)
        /*00e4*/ 	.short	0x0380
        /*00e6*/ 	.short	0x0034


	//----- nvinfo : EIATTR_SW_WAR
	.align		4
.L_117:
        /*00e8*/ 	.byte	0x04, 0x36
        /*00ea*/ 	.short	(.L_119 - .L_118)
.L_118:
        /*00ec*/ 	.word	0x00000008
.L_119:


//--------------------- .nv.callgraph             --------------------------
	.section	.nv.callgraph,"",@"SHT_CUDA_CALLGRAPH"
	.align	4
	.sectionentsize	8
	.align		4
        /*0000*/ 	.word	0x00000000
	.align		4
        /*0004*/ 	.word	0xffffffff
	.align		4
        /*0008*/ 	.word	0x00000000
	.align		4
        /*000c*/ 	.word	0xfffffffe
	.align		4
        /*0010*/ 	.word	0x00000000
	.align		4
        /*0014*/ 	.word	0xfffffffd
	.align		4
        /*0018*/ 	.word	0x00000000
	.align		4
        /*001c*/ 	.word	0xfffffffc


//--------------------- .text._Z15ComputeSyndromePiS_iiS_i --------------------------
	.section	.text._Z15ComputeSyndromePiS_iiS_i,"ax",@progbits
	.align	128
        .global         _Z15ComputeSyndromePiS_iiS_i
        .type           _Z15ComputeSyndromePiS_iiS_i,@function
        .size           _Z15ComputeSyndromePiS_iiS_i,(.L_x_62 - _Z15ComputeSyndromePiS_iiS_i)
        .other          _Z15ComputeSyndromePiS_iiS_i,@"STO_CUDA_ENTRY STV_DEFAULT"
_Z15ComputeSyndromePiS_iiS_i:
.text._Z15ComputeSyndromePiS_iiS_i:
[----:B------:R-:W-:Y:S01]  /*0000*/  LDC R1, c[0x0][0x37c] ;  /* 0x0000df00ff017b82 */ /* 0x000fe20000000800 */
[----:B------:R-:W0:Y:S01]  /*0010*/  LDCU UR4, c[0x0][0x394] ;  /* 0x00007280ff0477ac */ /* 0x000e220008000800 */
[----:B------:R-:W1:Y:S01]  /*0020*/  S2R R0, SR_TID.X ;  /* 0x0000000000007919 */ /* 0x000e620000002100 */
[----:B------:R-:W2:Y:S01]  /*0030*/  LDCU.64 UR6, c[0x0][0x358] ;  /* 0x00006b00ff0677ac */ /* 0x000ea20008000a00 */
[----:B0-----:R-:W-:-:S09]  /*0040*/  UISETP.GE.AND UP0, UPT, UR4, 0x1, UPT ;  /* 0x000000010400788c */ /* 0x001fd2000bf06270 */
[----:B--2---:R-:W-:Y:S05]  /*0050*/  BRA.U !UP0, `(.L_x_0) ;  /* 0x0000000d08887547 */ /* 0x004fea000b800000 */
[----:B------:R-:W0:Y:S01]  /*0060*/  LDC R5, c[0x0][0x390] ;  /* 0x0000e400ff057b82 */ /* 0x000e220000000800 */
[----:B------:R-:W-:Y:S01]  /*0070*/  HFMA2 R9, -RZ, RZ, 0, 5.9604644775390625e-08 ;  /* 0x00000001ff097431 */ /* 0x000fe200000001ff */
[----:B0-----:R-:W-:-:S13]  /*0080*/  ISETP.GE.AND P0, PT, R5, 0x1, PT ;  /* 0x000000010500780c */ /* 0x001fda0003f06270 */
[----:B------:R-:W-:Y:S05]  /*0090*/  @!P0 BRA `(.L_x_0) ;  /* 0x0000000c00788947 */ /* 0x000fea0003800000 */
[----:B------:R-:W0:Y:S01]  /*00a0*/  LDCU.64 UR4, c[0x0][0x388] ;  /* 0x00007100ff0477ac */ /* 0x000e220008000a00 */
[C---:B------:R-:W-:Y:S01]  /*00b0*/  LOP3.LUT R2, R5.reuse, 0xf, RZ, 0xc0, !PT ;  /* 0x0000000f05027812 */ /* 0x040fe200078ec0ff */
[----:B------:R-:W-:Y:S01]  /*00c0*/  BSSY.RECONVERGENT B0, `(.L_x_0) ;  /* 0x00000db000007945 */ /* 0x000fe20003800200 */
[----:B------:R-:W-:Y:S02]  /*00d0*/  LOP3.LUT R3, R5, 0x7, RZ, 0xc0, !PT ;  /* 0x0000000705037812 */ /* 0x000fe400078ec0ff */
[----:B------:R-:W-:Y:S02]  /*00e0*/  IADD3 R4, PT, PT, R2, -0x1, RZ ;  /* 0xffffffff02047810 */ /* 0x000fe40007ffe0ff */
[----:B------:R-:W-:Y:S02]  /*00f0*/  IADD3 R6, PT, PT, R3, -0x1, RZ ;  /* 0xffffffff03067810 */ /* 0x000fe40007ffe0ff */
[----:B------:R-:W-:Y:S02]  /*0100*/  ISETP.GE.U32.AND P1, PT, R4, 0x7, PT ;  /* 0x000000070400780c */ /* 0x000fe40003f26070 */
[----:B------:R-:W-:-:S02]  /*0110*/  LOP3.LUT R4, R5, 0x7ffffff0, RZ, 0xc0, !PT ;  /* 0x7ffffff005047812 */ /* 0x000fc400078ec0ff */
[----:B------:R-:W-:Y:S02]  /*0120*/  ISETP.GE.U32.AND P0, PT, R6, 0x3, PT ;  /* 0x000000030600780c */ /* 0x000fe40003f06070 */
[----:B------:R-:W-:Y:S02]  /*0130*/  LOP3.LUT R5, R5, 0x3, RZ, 0xc0, !PT ;  /* 0x0000000305057812 */ /* 0x000fe400078ec0ff */
[----:B------:R-:W-:Y:S01]  /*0140*/  MOV R6, RZ ;  /* 0x000000ff00067202 */ /* 0x000fe20000000f00 */
[----:B0-----:R-:W-:Y:S01]  /*0150*/  UIADD3 UR4, UP0, UPT, UR4, 0x20, URZ ;  /* 0x0000002004047890 */ /* 0x001fe2000ff1e0ff */
[----:B------:R-:W-:-:S03]  /*0160*/  IADD3 R7, PT, PT, -R4, RZ, RZ ;  /* 0x000000ff04077210 */ /* 0x000fc60007ffe1ff */
[----:B------:R-:W-:-:S12]  /*0170*/  UIADD3.X UR5, UPT, UPT, URZ, UR5, URZ, UP0, !UPT ;  /* 0x00000005ff057290 */ /* 0x000fd800087fe4ff */
.L_x_7:
[----:B------:R-:W0:Y:S01]  /*0180*/  LDCU UR8, c[0x0][0x390] ;  /* 0x00007200ff0877ac */ /* 0x000e220008000800 */
[----:B------:R-:W-:Y:S01]  /*0190*/  HFMA2 R10, -RZ, RZ, 0, 0 ;  /* 0x00000000ff0a7431 */ /* 0x000fe200000001ff */
[----:B------:R-:W-:Y:S01]  /*01a0*/  MOV R8, RZ ;  /* 0x000000ff00087202 */ /* 0x000fe20000000f00 */
[----:B0-----:R-:W-:Y:S02]  /*01b0*/  UISETP.GE.U32.AND UP0, UPT, UR8, 0x10, UPT ;  /* 0x000000100800788c */ /* 0x001fe4000bf06070 */
[----:B------:R-:W-:-:S07]  /*01c0*/  IMAD R9, R6, UR8, RZ ;  /* 0x0000000806097c24 */ /* 0x000fce000f8e02ff */
[----:B------:R-:W-:Y:S05]  /*01d0*/  BRA.U !UP0, `(.L_x_1) ;  /* 0x0000000508507547 */ /* 0x000fea000b800000 */
[----:B------:R-:W-:Y:S02]  /*01e0*/  MOV R12, UR4 ;  /* 0x00000004000c7c02 */ /* 0x000fe40008000f00 */
[----:B------:R-:W-:Y:S02]  /*01f0*/  MOV R13, UR5 ;  /* 0x00000005000d7c02 */ /* 0x000fe40008000f00 */
[----:B------:R-:W-:Y:S02]  /*0200*/  MOV R10, RZ ;  /* 0x000000ff000a7202 */ /* 0x000fe40000000f00 */
[----:B------:R-:W-:Y:S01]  /*0210*/  MOV R8, R7 ;  /* 0x0000000700087202 */ /* 0x000fe20000000f00 */
[----:B------:R-:W-:-:S07]  /*0220*/  IMAD.WIDE.U32 R12, R9, 0x4, R12 ;  /* 0x00000004090c7825 */ /* 0x000fce00078e000c */
.L_x_2:
[----:B------:R-:W1:Y:S01]  /*0230*/  LDG.E R11, desc[UR6][R12.64+-0x20] ;  /* 0xffffe0060c0b7981 */ /* 0x000e62000c1e1900 */
[----:B------:R-:W0:Y:S03]  /*0240*/  LDC.64 R14, c[0x0][0x380] ;  /* 0x0000e000ff0e7b82 */ /* 0x000e260000000a00 */
[----:B------:R-:W2:Y:S04]  /*0250*/  LDG.E R17, desc[UR6][R12.64+-0x1c] ;  /* 0xffffe4060c117981 */ /* 0x000ea8000c1e1900 */
[----:B------:R-:W3:Y:S04]  /*0260*/  LDG.E R23, desc[UR6][R12.64+-0x18] ;  /* 0xffffe8060c177981 */ /* 0x000ee8000c1e1900 */
[----:B------:R-:W4:Y:S04]  /*0270*/  LDG.E R25, desc[UR6][R12.64+-0x14] ;  /* 0xffffec060c197981 */ /* 0x000f28000c1e1900 */
[----:B------:R-:W5:Y:S04]  /*0280*/  LDG.E R28, desc[UR6][R12.64+-0x10] ;  /* 0xfffff0060c1c7981 */ /* 0x000f68000c1e1900 */
[----:B------:R-:W5:Y:S04]  /*0290*/  LDG.E R24, desc[UR6][R12.64+-0xc] ;  /* 0xfffff4060c187981 */ /* 0x000f68000c1e1900 */
[----:B------:R-:W5:Y:S01]  /*02a0*/  LDG.E R22, desc[UR6][R12.64+-0x8] ;  /* 0xfffff8060c167981 */ /* 0x000f62000c1e1900 */
[----:B-1----:R-:W-:-:S02]  /*02b0*/  IMAD R11, R0, 0x510, R11 ;  /* 0x00000510000b7824 */ /* 0x002fc400078e020b */
[----:B--2---:R-:W-:Y:S02]  /*02c0*/  IMAD R17, R0, 0x510, R17 ;  /* 0x0000051000117824 */ /* 0x004fe400078e0211 */
[----:B0-----:R-:W-:-:S04]  /*02d0*/  IMAD.WIDE R20, R11, 0x4, R14 ;  /* 0x000000040b147825 */ /* 0x001fc800078e020e */
[----:B------:R-:W-:Y:S01]  /*02e0*/  IMAD.WIDE R18, R17, 0x4, R14 ;  /* 0x0000000411127825 */ /* 0x000fe200078e020e */
[----:B------:R-:W2:Y:S04]  /*02f0*/  LDG.E R11, desc[UR6][R20.64] ;  /* 0x00000006140b7981 */ /* 0x000ea8000c1e1900 */
[----:B------:R-:W2:Y:S01]  /*0300*/  LDG.E R29, desc[UR6][R18.64] ;  /* 0x00000006121d7981 */ /* 0x000ea2000c1e1900 */
[C---:B---3--:R-:W-:Y:S02]  /*0310*/  IMAD R17, R0.reuse, 0x510, R23 ;  /* 0x0000051000117824 */ /* 0x048fe400078e0217 */
[----:B----4-:R-:W-:Y:S01]  /*0320*/  IMAD R25, R0, 0x510, R25 ;  /* 0x0000051000197824 */ /* 0x010fe200078e0219 */
[----:B------:R-:W3:Y:S01]  /*0330*/  LDG.E R23, desc[UR6][R12.64+0x4] ;  /* 0x000004060c177981 */ /* 0x000ee2000c1e1900 */
[----:B------:R-:W-:-:S03]  /*0340*/  IMAD.WIDE R16, R17, 0x4, R14 ;  /* 0x0000000411107825 */ /* 0x000fc600078e020e */
[----:B------:R-:W4:Y:S01]  /*0350*/  LDG.E R20, desc[UR6][R12.64] ;  /* 0x000000060c147981 */ /* 0x000f22000c1e1900 */
[----:B------:R-:W-:-:S03]  /*0360*/  IMAD.WIDE R26, R25, 0x4, R14 ;  /* 0x00000004191a7825 */ /* 0x000fc600078e020e */
[----:B------:R0:W3:Y:S04]  /*0370*/  LDG.E R16, desc[UR6][R16.64] ;  /* 0x0000000610107981 */ /* 0x0000e8000c1e1900 */
[----:B------:R1:W3:Y:S04]  /*0380*/  LDG.E R26, desc[UR6][R26.64] ;  /* 0x000000061a1a7981 */ /* 0x0002e8000c1e1900 */
[----:B------:R-:W4:Y:S04]  /*0390*/  LDG.E R25, desc[UR6][R12.64+-0x4] ;  /* 0xfffffc060c197981 */ /* 0x000f28000c1e1900 */
[----:B------:R-:W4:Y:S01]  /*03a0*/  LDG.E R18, desc[UR6][R12.64+0x8] ;  /* 0x000008060c127981 */ /* 0x000f22000c1e1900 */
[----:B-----5:R-:W-:-:S03]  /*03b0*/  IMAD R22, R0, 0x510, R22 ;  /* 0x0000051000167824 */ /* 0x020fc600078e0216 */
[----:B------:R-:W5:Y:S01]  /*03c0*/  LDG.E R19, desc[UR6][R12.64+0xc] ;  /* 0x00000c060c137981 */ /* 0x000f62000c1e1900 */
[----:B--2---:R-:W-:-:S03]  /*03d0*/  LOP3.LUT R21, R29, R11, R10, 0x96, !PT ;  /* 0x0000000b1d157212 */ /* 0x004fc600078e960a */
[----:B------:R-:W2:Y:S01]  /*03e0*/  LDG.E R11, desc[UR6][R12.64+0x10] ;  /* 0x000010060c0b7981 */ /* 0x000ea2000c1e1900 */
[C---:B0-----:R-:W-:Y:S02]  /*03f0*/  IMAD R17, R0.reuse, 0x510, R28 ;  /* 0x0000051000117824 */ /* 0x041fe400078e021c */
[----:B-1----:R-:W-:Y:S01]  /*0400*/  IMAD R27, R0, 0x510, R24 ;  /* 0x00000510001b7824 */ /* 0x002fe200078e0218 */
[----:B------:R-:W5:Y:S01]  /*0410*/  LDG.E R29, desc[UR6][R12.64+0x14] ;  /* 0x000014060c1d7981 */ /* 0x000f62000c1e1900 */
[----:B---3--:R-:W-:Y:S01]  /*0420*/  LOP3.LUT R10, R26, R16, R21, 0x96, !PT ;  /* 0x000000101a0a7212 */ /* 0x008fe200078e9615 */
[--C-:B------:R-:W-:Y:S02]  /*0430*/  IMAD.WIDE R16, R17, 0x4, R14.reuse ;  /* 0x0000000411107825 */ /* 0x100fe400078e020e */
[----:B------:R-:W3:Y:S02]  /*0440*/  LDG.E R21, desc[UR6][R12.64+0x18] ;  /* 0x000018060c157981 */ /* 0x000ee4000c1e1900 */
[----:B------:R-:W-:-:S02]  /*0450*/  IMAD.WIDE R26, R27, 0x4, R14 ;  /* 0x000000041b1a7825 */ /* 0x000fc400078e020e */
[----:B------:R0:W3:Y:S02]  /*0460*/  LDG.E R28, desc[UR6][R16.64] ;  /* 0x00000006101c7981 */ /* 0x0000e4000c1e1900 */
[C---:B----4-:R-:W-:Y:S02]  /*0470*/  IMAD R25, R0.reuse, 0x510, R25 ;  /* 0x0000051000197824 */ /* 0x050fe400078e0219 */
[----:B------:R-:W-:Y:S01]  /*0480*/  IMAD R20, R0, 0x510, R20 ;  /* 0x0000051000147824 */ /* 0x000fe200078e0214 */
[----:B------:R-:W4:Y:S01]  /*0490*/  LDG.E R27, desc[UR6][R26.64] ;  /* 0x000000061a1b7981 */ /* 0x000f22000c1e1900 */
[----:B0-----:R-:W-:-:S04]  /*04a0*/  IMAD.WIDE R16, R22, 0x4, R14 ;  /* 0x0000000416107825 */ /* 0x001fc800078e020e */
[----:B------:R-:W-:Y:S01]  /*04b0*/  IMAD.WIDE R24, R25, 0x4, R14 ;  /* 0x0000000419187825 */ /* 0x000fe200078e020e */
[----:B------:R0:W4:Y:S03]  /*04c0*/  LDG.E R26, desc[UR6][R16.64] ;  /* 0x00000006101a7981 */ /* 0x000126000c1e1900 */
[C---:B------:R-:W-:Y:S02]  /*04d0*/  IMAD R23, R0.reuse, 0x510, R23 ;  /* 0x0000051000177824 */ /* 0x040fe400078e0217 */
[----:B------:R-:W-:Y:S01]  /*04e0*/  IMAD R18, R0, 0x510, R18 ;  /* 0x0000051000127824 */ /* 0x000fe200078e0212 */
[----:B------:R-:W4:Y:S01]  /*04f0*/  LDG.E R25, desc[UR6][R24.64] ;  /* 0x0000000618197981 */ /* 0x000f22000c1e1900 */
[----:B------:R-:W-:-:S04]  /*0500*/  IMAD.WIDE R22, R23, 0x4, R14 ;  /* 0x0000000417167825 */ /* 0x000fc800078e020e */
[--C-:B0-----:R-:W-:Y:S02]  /*0510*/  IMAD.WIDE R16, R20, 0x4, R14.reuse ;  /* 0x0000000414107825 */ /* 0x101fe400078e020e */
[----:B------:R-:W4:Y:S04]  /*0520*/  LDG.E R23, desc[UR6][R22.64] ;  /* 0x0000000616177981 */ /* 0x000f28000c1e1900 */
[----:B------:R0:W4:Y:S02]  /*0530*/  LDG.E R24, desc[UR6][R16.64] ;  /* 0x0000000610187981 */ /* 0x000124000c1e1900 */
[----:B0-----:R-:W-:-:S05]  /*0540*/  IMAD.WIDE R16, R18, 0x4, R14 ;  /* 0x0000000412107825 */ /* 0x001fca00078e020e */
[----:B------:R0:W4:Y:S01]  /*0550*/  LDG.E R22, desc[UR6][R16.64] ;  /* 0x0000000610167981 */ /* 0x000122000c1e1900 */
[----:B--2---:R-:W-:-:S04]  /*0560*/  IMAD R20, R0, 0x510, R11 ;  /* 0x0000051000147824 */ /* 0x004fc800078e020b */
[----:B0-----:R-:W-:-:S06]  /*0570*/  IMAD.WIDE R16, R20, 0x4, R14 ;  /* 0x0000000414107825 */ /* 0x001fcc00078e020e */
[----:B------:R-:W2:Y:S04]  /*0580*/  LDG.E R16, desc[UR6][R16.64] ;  /* 0x0000000610107981 */ /* 0x000ea8000c1e1900 */
[----:B------:R-:W4:Y:S01]  /*0590*/  LDG.E R17, desc[UR6][R12.64+0x1c] ;  /* 0x00001c060c117981 */ /* 0x000f22000c1e1900 */
[C---:B-----5:R-:W-:Y:S02]  /*05a0*/  IMAD R19, R0.reuse, 0x510, R19 ;  /* 0x0000051000137824 */ /* 0x060fe400078e0213 */
[----:B------:R-:W-:Y:S02]  /*05b0*/  IMAD R29, R0, 0x510, R29 ;  /* 0x00000510001d7824 */ /* 0x000fe400078e021d */
[----:B------:R-:W-:-:S04]  /*05c0*/  IMAD.WIDE R18, R19, 0x4, R14 ;  /* 0x0000000413127825 */ /* 0x000fc800078e020e */
[----:B---3--:R-:W-:Y:S01]  /*05d0*/  IMAD R21, R0, 0x510, R21 ;  /* 0x0000051000157824 */ /* 0x008fe200078e0215 */
[----:B------:R0:W3:Y:S03]  /*05e0*/  LDG.E R11, desc[UR6][R18.64] ;  /* 0x00000006120b7981 */ /* 0x0000e6000c1e1900 */
[----:B------:R-:W-:-:S06]  /*05f0*/  IMAD.WIDE R20, R21, 0x4, R14 ;  /* 0x0000000415147825 */ /* 0x000fcc00078e020e */
[----:B------:R-:W5:Y:S01]  /*0600*/  LDG.E R20, desc[UR6][R20.64] ;  /* 0x0000000614147981 */ /* 0x000f62000c1e1900 */
[----:B0-----:R-:W-:-:S05]  /*0610*/  IMAD.WIDE R18, R29, 0x4, R14 ;  /* 0x000000041d127825 */ /* 0x001fca00078e020e */
[----:B------:R-:W2:Y:S01]  /*0620*/  LDG.E R29, desc[UR6][R18.64] ;  /* 0x00000006121d7981 */ /* 0x000ea2000c1e1900 */
[----:B----4-:R-:W-:-:S04]  /*0630*/  IMAD R17, R0, 0x510, R17 ;  /* 0x0000051000117824 */ /* 0x010fc800078e0211 */
[----:B------:R-:W-:-:S06]  /*0640*/  IMAD.WIDE R14, R17, 0x4, R14 ;  /* 0x00000004110e7825 */ /* 0x000fcc00078e020e */
[----:B------:R-:W5:Y:S01]  /*0650*/  LDG.E R15, desc[UR6][R14.64] ;  /* 0x000000060e0f7981 */ /* 0x000f62000c1e1900 */
[----:B------:R-:W-:Y:S02]  /*0660*/  LOP3.LUT R10, R27, R28, R10, 0x96, !PT ;  /* 0x0000001c1b0a7212 */ /* 0x000fe400078e960a */
[----:B------:R-:W-:Y:S02]  /*0670*/  IADD3 R8, PT, PT, R8, 0x10, RZ ;  /* 0x0000001008087810 */ /* 0x000fe40007ffe0ff */
[----:B------:R-:W-:Y:S02]  /*0680*/  LOP3.LUT R10, R25, R26, R10, 0x96, !PT ;  /* 0x0000001a190a7212 */ /* 0x000fe400078e960a */
[----:B------:R-:W-:Y:S02]  /*0690*/  ISETP.NE.AND P2, PT, R8, RZ, PT ;  /* 0x000000ff0800720c */ /* 0x000fe40003f45270 */
[----:B------:R-:W-:-:S04]  /*06a0*/  LOP3.LUT R10, R23, R24, R10, 0x96, !PT ;  /* 0x00000018170a7212 */ /* 0x000fc800078e960a */
[----:B---3--:R-:W-:Y:S02]  /*06b0*/  LOP3.LUT R10, R11, R22, R10, 0x96, !PT ;  /* 0x000000160b0a7212 */ /* 0x008fe400078e960a */
[----:B------:R-:W-:Y:S02]  /*06c0*/  IADD3 R12, P3, PT, R12, 0x40, RZ ;  /* 0x000000400c0c7810 */ /* 0x000fe40007f7e0ff */
[----:B--2---:R-:W-:Y:S02]  /*06d0*/  LOP3.LUT R10, R29, R16, R10, 0x96, !PT ;  /* 0x000000101d0a7212 */ /* 0x004fe400078e960a */
[----:B------:R-:W-:Y:S02]  /*06e0*/  IADD3.X R13, PT, PT, RZ, R13, RZ, P3, !PT ;  /* 0x0000000dff0d7210 */ /* 0x000fe40001ffe4ff */
[----:B-----5:R-:W-:Y:S01]  /*06f0*/  LOP3.LUT R10, R15, R20, R10, 0x96, !PT ;  /* 0x000000140f0a7212 */ /* 0x020fe200078e960a */
[----:B------:R-:W-:Y:S06]  /*0700*/  @P2 BRA `(.L_x_2) ;  /* 0xfffffff800c82947 */ /* 0x000fec000383ffff */
[----:B------:R-:W-:-:S07]  /*0710*/  MOV R8, R4 ;  /* 0x0000000400087202 */ /* 0x000fce0000000f00 */
.L_x_1:
[----:B------:R-:W-:-:S13]  /*0720*/  ISETP.NE.AND P2, PT, R2, RZ, PT ;  /* 0x000000ff0200720c */ /* 0x000fda0003f45270 */
[----:B------:R-:W-:Y:S05]  /*0730*/  @!P2 BRA `(.L_x_3) ;  /* 0x0000000400aca947 */ /* 0x000fea0003800000 */
[----:B------:R-:W-:Y:S01]  /*0740*/  ISETP.NE.AND P2, PT, R3, RZ, PT ;  /* 0x000000ff0300720c */ /* 0x000fe20003f45270 */
[----:B------:R-:W-:-:S12]  /*0750*/  @!P1 BRA `(.L_x_4) ;  /* 0x0000000000b89947 */ /* 0x000fd80003800000 */
[----:B------:R-:W0:Y:S01]  /*0760*/  LDC.64 R12, c[0x0][0x388] ;  /* 0x0000e200ff0c7b82 */ /* 0x000e220000000a00 */
[----:B------:R-:W2:Y:S01]  /*0770*/  LDCU.64 UR8, c[0x0][0x388] ;  /* 0x00007100ff0877ac */ /* 0x000ea20008000a00 */
[CC--:B------:R-:W-:Y:S02]  /*0780*/  IADD3 R11, P3, PT, R9.reuse, R8.reuse, RZ ;  /* 0x00000008090b7210 */ /* 0x0c0fe40007f7e0ff */
[----:B------:R-:W-:Y:S02]  /*0790*/  IADD3 R15, PT, PT, R9, R8, RZ ;  /* 0x00000008090f7210 */ /* 0x000fe40007ffe0ff */
[----:B------:R-:W-:Y:S02]  /*07a0*/  IADD3.X R18, PT, PT, RZ, RZ, RZ, P3, !PT ;  /* 0x000000ffff127210 */ /* 0x000fe40001ffe4ff */
[----:B--2---:R-:W-:-:S04]  /*07b0*/  LEA R16, P3, R11, UR8, 0x2 ;  /* 0x000000080b107c11 */ /* 0x004fc8000f8610ff */
[----:B------:R-:W-:Y:S01]  /*07c0*/  LEA.HI.X R17, R11, UR9, R18, 0x2, P3 ;  /* 0x000000090b117c11 */ /* 0x000fe200098f1412 */
[----:B0-----:R-:W-:Y:S02]  /*07d0*/  IMAD.WIDE.U32 R14, R15, 0x4, R12 ;  /* 0x000000040f0e7825 */ /* 0x001fe400078e000c */
[----:B------:R-:W0:Y:S02]  /*07e0*/  LDC.64 R12, c[0x0][0x380] ;  /* 0x0000e000ff0c7b82 */ /* 0x000e240000000a00 */
[----:B------:R-:W1:Y:S04]  /*07f0*/  LDG.E R11, desc[UR6][R16.64+0x4] ;  /* 0x00000406100b7981 */ /* 0x000e68000c1e1900 */
[----:B------:R-:W2:Y:S04]  /*0800*/  LDG.E R15, desc[UR6][R14.64] ;  /* 0x000000060e0f7981 */ /* 0x000ea8000c1e1900 */
[----:B------:R-:W3:Y:S04]  /*0810*/  LDG.E R19, desc[UR6][R16.64+0x8] ;  /* 0x0000080610137981 */ /* 0x000ee8000c1e1900 */
[----:B------:R-:W4:Y:S04]  /*0820*/  LDG.E R20, desc[UR6][R16.64+0xc] ;  /* 0x00000c0610147981 */ /* 0x000f28000c1e1900 */
[----:B------:R-:W5:Y:S04]  /*0830*/  LDG.E R21, desc[UR6][R16.64+0x10] ;  /* 0x0000100610157981 */ /* 0x000f68000c1e1900 */
[----:B------:R-:W5:Y:S04]  /*0840*/  LDG.E R23, desc[UR6][R16.64+0x14] ;  /* 0x0000140610177981 */ /* 0x000f68000c1e1900 */
[----:B------:R-:W5:Y:S04]  /*0850*/  LDG.E R29, desc[UR6][R16.64+0x18] ;  /* 0x00001806101d7981 */ /* 0x000f68000c1e1900 */
[----:B------:R5:W5:Y:S01]  /*0860*/  LDG.E R27, desc[UR6][R16.64+0x1c] ;  /* 0x00001c06101b7981 */ /* 0x000b62000c1e1900 */
[----:B-1----:R-:W-:-:S02]  /*0870*/  IMAD R11, R0, 0x510, R11 ;  /* 0x00000510000b7824 */ /* 0x002fc400078e020b */
[C---:B--2---:R-:W-:Y:S02]  /*0880*/  IMAD R25, R0.reuse, 0x510, R15 ;  /* 0x0000051000197824 */ /* 0x044fe400078e020f */
[----:B---3--:R-:W-:Y:S02]  /*0890*/  IMAD R15, R0, 0x510, R19 ;  /* 0x00000510000f7824 */ /* 0x008fe400078e0213 */
[----:B0-----:R-:W-:-:S04]  /*08a0*/  IMAD.WIDE R18, R11, 0x4, R12 ;  /* 0x000000040b127825 */ /* 0x001fc800078e020c */
[C---:B----4-:R-:W-:Y:S02]  /*08b0*/  IMAD R20, R0.reuse, 0x510, R20 ;  /* 0x0000051000147824 */ /* 0x050fe400078e0214 */
[----:B------:R-:W-:Y:S01]  /*08c0*/  IMAD.WIDE R14, R15, 0x4, R12 ;  /* 0x000000040f0e7825 */ /* 0x000fe200078e020c */
[----:B------:R-:W2:Y:S03]  /*08d0*/  LDG.E R18, desc[UR6][R18.64] ;  /* 0x0000000612127981 */ /* 0x000ea6000c1e1900 */
[----:B-----5:R-:W-:Y:S02]  /*08e0*/  IMAD R17, R0, 0x510, R21 ;  /* 0x0000051000117824 */ /* 0x020fe400078e0215 */
[--C-:B------:R-:W-:Y:S01]  /*08f0*/  IMAD.WIDE R24, R25, 0x4, R12.reuse ;  /* 0x0000000419187825 */ /* 0x100fe200078e020c */
[----:B------:R-:W2:Y:S03]  /*0900*/  LDG.E R14, desc[UR6][R14.64] ;  /* 0x000000060e0e7981 */ /* 0x000ea6000c1e1900 */
[----:B------:R-:W-:Y:S01]  /*0910*/  IMAD.WIDE R20, R20, 0x4, R12 ;  /* 0x0000000414147825 */ /* 0x000fe200078e020c */
[----:B------:R0:W2:Y:S03]  /*0920*/  LDG.E R11, desc[UR6][R24.64] ;  /* 0x00000006180b7981 */ /* 0x0000a6000c1e1900 */
[----:B------:R-:W-:-:S02]  /*0930*/  IMAD R23, R0, 0x510, R23 ;  /* 0x0000051000177824 */ /* 0x000fc400078e0217 */
[----:B------:R-:W-:Y:S01]  /*0940*/  IMAD R29, R0, 0x510, R29 ;  /* 0x00000510001d7824 */ /* 0x000fe200078e021d */
[----:B------:R-:W3:Y:S01]  /*0950*/  LDG.E R20, desc[UR6][R20.64] ;  /* 0x0000000614147981 */ /* 0x000ee2000c1e1900 */
[----:B------:R-:W-:-:S04]  /*0960*/  IMAD.WIDE R16, R17, 0x4, R12 ;  /* 0x0000000411107825 */ /* 0x000fc800078e020c */
[----:B------:R-:W-:Y:S02]  /*0970*/  IMAD.WIDE R22, R23, 0x4, R12 ;  /* 0x0000000417167825 */ /* 0x000fe400078e020c */
[----:B------:R-:W3:Y:S02]  /*0980*/  LDG.E R16, desc[UR6][R16.64] ;  /* 0x0000000610107981 */ /* 0x000ee4000c1e1900 */
[----:B------:R-:W-:Y:S02]  /*0990*/  IMAD R27, R0, 0x510, R27 ;  /* 0x00000510001b7824 */ /* 0x000fe400078e021b */
[--C-:B0-----:R-:W-:Y:S01]  /*09a0*/  IMAD.WIDE R24, R29, 0x4, R12.reuse ;  /* 0x000000041d187825 */ /* 0x101fe200078e020c */
[----:B------:R-:W4:Y:S03]  /*09b0*/  LDG.E R22, desc[UR6][R22.64] ;  /* 0x0000000616167981 */ /* 0x000f26000c1e1900 */
[----:B------:R-:W-:-:S02]  /*09c0*/  IMAD.WIDE R12, R27, 0x4, R12 ;  /* 0x000000041b0c7825 */ /* 0x000fc400078e020c */
[----:B------:R-:W4:Y:S04]  /*09d0*/  LDG.E R24, desc[UR6][R24.64] ;  /* 0x0000000618187981 */ /* 0x000f28000c1e1900 */
[----:B------:R-:W5:Y:S01]  /*09e0*/  LDG.E R12, desc[UR6][R12.64] ;  /* 0x000000060c0c7981 */ /* 0x000f62000c1e1900 */
[----:B------:R-:W-:Y:S02]  /*09f0*/  IADD3 R8, PT, PT, R8, 0x8, RZ ;  /* 0x0000000808087810 */ /* 0x000fe40007ffe0ff */
[----:B--2---:R-:W-:-:S04]  /*0a00*/  LOP3.LUT R11, R14, R11, R18, 0x96, !PT ;  /* 0x0000000b0e0b7212 */ /* 0x004fc800078e9612 */
[----:B---3--:R-:W-:-:S04]  /*0a10*/  LOP3.LUT R11, R16, R11, R20, 0x96, !PT ;  /* 0x0000000b100b7212 */ /* 0x008fc800078e9614 */
[----:B----4-:R-:W-:-:S04]  /*0a20*/  LOP3.LUT R11, R24, R11, R22, 0x96, !PT ;  /* 0x0000000b180b7212 */ /* 0x010fc800078e9616 */
[----:B-----5:R-:W-:-:S07]  /*0a30*/  LOP3.LUT R10, R10, R11, R12, 0x96, !PT ;  /* 0x0000000b0a0a7212 */ /* 0x020fce00078e960c */
.L_x_4:
        /* <DEDUP_REMOVED lines=10> */
[----:B0-----:R-:W-:Y:S01]  /*0ae0*/  IMAD.WIDE.U32 R12, R11, 0x4, R12 ;  /* 0x000000040b0c7825 */ /* 0x001fe200078e000c */
[----:B------:R-:W0:Y:S03]  /*0af0*/  LDC.64 R16, c[0x0][0x380] ;  /* 0x0000e000ff107b82 */ /* 0x000e260000000a00 */
[----:B------:R-:W1:Y:S04]  /*0b00*/  LDG.E R11, desc[UR6][R14.64+0x4] ;  /* 0x000004060e0b7981 */ /* 0x000e68000c1e1900 */
[----:B------:R-:W2:Y:S04]  /*0b10*/  LDG.E R13, desc[UR6][R12.64] ;  /* 0x000000060c0d7981 */ /* 0x000ea8000c1e1900 */
[----:B------:R-:W3:Y:S04]  /*0b20*/  LDG.E R19, desc[UR6][R14.64+0x8] ;  /* 0x000008060e137981 */ /* 0x000ee8000c1e1900 */
[----:B------:R-:W4:Y:S01]  /*0b30*/  LDG.E R25, desc[UR6][R14.64+0xc] ;  /* 0x00000c060e197981 */ /* 0x000f22000c1e1900 */
[----:B-1----:R-:W-:-:S02]  /*0b40*/  IMAD R11, R0, 0x510, R11 ;  /* 0x00000510000b7824 */ /* 0x002fc400078e020b */
[C---:B--2---:R-:W-:Y:S02]  /*0b50*/  IMAD R21, R0.reuse, 0x510, R13 ;  /* 0x0000051000157824 */ /* 0x044fe400078e020d */
[----:B---3--:R-:W-:Y:S02]  /*0b60*/  IMAD R23, R0, 0x510, R19 ;  /* 0x0000051000177824 */ /* 0x008fe400078e0213 */
[----:B0-----:R-:W-:-:S04]  /*0b70*/  IMAD.WIDE R20, R21, 0x4, R16 ;  /* 0x0000000415147825 */ /* 0x001fc800078e0210 */
[----:B------:R-:W-:Y:S02]  /*0b80*/  IMAD.WIDE R18, R11, 0x4, R16 ;  /* 0x000000040b127825 */ /* 0x000fe400078e0210 */
[----:B------:R-:W2:Y:S02]  /*0b90*/  LDG.E R20, desc[UR6][R20.64] ;  /* 0x0000000614147981 */ /* 0x000ea4000c1e1900 */
[----:B----4-:R-:W-:Y:S02]  /*0ba0*/  IMAD R25, R0, 0x510, R25 ;  /* 0x0000051000197824 */ /* 0x010fe400078e0219 */
[--C-:B------:R-:W-:Y:S01]  /*0bb0*/  IMAD.WIDE R12, R23, 0x4, R16.reuse ;  /* 0x00000004170c7825 */ /* 0x100fe200078e0210 */
[----:B------:R-:W2:Y:S03]  /*0bc0*/  LDG.E R19, desc[UR6][R18.64] ;  /* 0x0000000612137981 */ /* 0x000ea6000c1e1900 */
[----:B------:R-:W-:-:S02]  /*0bd0*/  IMAD.WIDE R16, R25, 0x4, R16 ;  /* 0x0000000419107825 */ /* 0x000fc400078e0210 */
[----:B------:R-:W2:Y:S04]  /*0be0*/  LDG.E R12, desc[UR6][R12.64] ;  /* 0x000000060c0c7981 */ /* 0x000ea8000c1e1900 */
[----:B------:R-:W3:Y:S01]  /*0bf0*/  LDG.E R16, desc[UR6][R16.64] ;  /* 0x0000000610107981 */ /* 0x000ee2000c1e1900 */
[----:B------:R-:W-:Y:S02]  /*0c00*/  IADD3 R8, PT, PT, R8, 0x4, RZ ;  /* 0x0000000408087810 */ /* 0x000fe40007ffe0ff */
[----:B--2---:R-:W-:-:S04]  /*0c10*/  LOP3.LUT R11, R12, R20, R19, 0x96, !PT ;  /* 0x000000140c0b7212 */ /* 0x004fc800078e9613 */
[----:B---3--:R-:W-:-:S07]  /*0c20*/  LOP3.LUT R10, R10, R11, R16, 0x96, !PT ;  /* 0x0000000b0a0a7212 */ /* 0x008fce00078e9610 */
.L_x_5:
[----:B------:R-:W-:Y:S05]  /*0c30*/  @!P2 BRA `(.L_x_3) ;  /* 0x00000000006ca947 */ /* 0x000fea0003800000 */
[----:B------:R-:W0:Y:S01]  /*0c40*/  LDC.64 R14, c[0x0][0x388] ;  /* 0x0000e200ff0e7b82 */ /* 0x000e220000000a00 */
[----:B------:R-:W-:-:S07]  /*0c50*/  IADD3 R11, PT, PT, R9, R8, RZ ;  /* 0x00000008090b7210 */ /* 0x000fce0007ffe0ff */
[----:B------:R-:W2:Y:S01]  /*0c60*/  LDC.64 R12, c[0x0][0x380] ;  /* 0x0000e000ff0c7b82 */ /* 0x000ea20000000a00 */
[----:B0-----:R-:W-:-:S06]  /*0c70*/  IMAD.WIDE.U32 R14, R11, 0x4, R14 ;  /* 0x000000040b0e7825 */ /* 0x001fcc00078e000e */
[----:B------:R-:W1:Y:S01]  /*0c80*/  LDG.E R15, desc[UR6][R14.64] ;  /* 0x000000060e0f7981 */ /* 0x000e62000c1e1900 */
[----:B------:R-:W-:Y:S01]  /*0c90*/  ISETP.NE.AND P2, PT, R5, 0x1, PT ;  /* 0x000000010500780c */ /* 0x000fe20003f45270 */
[----:B-1----:R-:W-:-:S04]  /*0ca0*/  IMAD R17, R0, 0x510, R15 ;  /* 0x0000051000117824 */ /* 0x002fc800078e020f */
[----:B--2---:R-:W-:-:S06]  /*0cb0*/  IMAD.WIDE R16, R17, 0x4, R12 ;  /* 0x0000000411107825 */ /* 0x004fcc00078e020c */
[----:B------:R-:W2:Y:S02]  /*0cc0*/  LDG.E R17, desc[UR6][R16.64] ;  /* 0x0000000610117981 */ /* 0x000ea4000c1e1900 */
[----:B--2---:R-:W-:Y:S01]  /*0cd0*/  LOP3.LUT R10, R17, R10, RZ, 0x3c, !PT ;  /* 0x0000000a110a7212 */ /* 0x004fe200078e3cff */
[----:B------:R-:W-:Y:S06]  /*0ce0*/  @!P2 BRA `(.L_x_3) ;  /* 0x000000000040a947 */ /* 0x000fec0003800000 */
[----:B------:R-:W0:Y:S01]  /*0cf0*/  LDCU.64 UR8, c[0x0][0x388] ;  /* 0x00007100ff0877ac */ /* 0x000e220008000a00 */
[----:B------:R-:W-:Y:S02]  /*0d00*/  IADD3 R9, P3, PT, R9, R8, RZ ;  /* 0x0000000809097210 */ /* 0x000fe40007f7e0ff */
[----:B------:R-:W-:Y:S02]  /*0d10*/  ISETP.NE.AND P2, PT, R5, 0x2, PT ;  /* 0x000000020500780c */ /* 0x000fe40003f45270 */
[----:B------:R-:W-:Y:S02]  /*0d20*/  IADD3.X R8, PT, PT, RZ, RZ, RZ, P3, !PT ;  /* 0x000000ffff087210 */ /* 0x000fe40001ffe4ff */
[----:B0-----:R-:W-:-:S04]  /*0d30*/  LEA R14, P3, R9, UR8, 0x2 ;  /* 0x00000008090e7c11 */ /* 0x001fc8000f8610ff */
[----:B------:R-:W-:-:S05]  /*0d40*/  LEA.HI.X R15, R9, UR9, R8, 0x2, P3 ;  /* 0x00000009090f7c11 */ /* 0x000fca00098f1408 */
[----:B------:R-:W2:Y:S04]  /*0d50*/  LDG.E R9, desc[UR6][R14.64+0x4] ;  /* 0x000004060e097981 */ /* 0x000ea8000c1e1900 */
[----:B------:R-:W3:Y:S01]  /*0d60*/  @P2 LDG.E R11, desc[UR6][R14.64+0x8] ;  /* 0x000008060e0b2981 */ /* 0x000ee2000c1e1900 */
[C---:B--2---:R-:W-:Y:S02]  /*0d70*/  IMAD R9, R0.reuse, 0x510, R9 ;  /* 0x0000051000097824 */ /* 0x044fe400078e0209 */
[----:B---3--:R-:W-:Y:S02]  /*0d80*/  @P2 IMAD R11, R0, 0x510, R11 ;  /* 0x00000510000b2824 */ /* 0x008fe400078e020b */
[----:B------:R-:W-:-:S04]  /*0d90*/  IMAD.WIDE R8, R9, 0x4, R12 ;  /* 0x0000000409087825 */ /* 0x000fc800078e020c */
[----:B------:R-:W-:Y:S02]  /*0da0*/  @P2 IMAD.WIDE R12, R11, 0x4, R12 ;  /* 0x000000040b0c2825 */ /* 0x000fe400078e020c */
[----:B------:R-:W2:Y:S04]  /*0db0*/  LDG.E R9, desc[UR6][R8.64] ;  /* 0x0000000608097981 */ /* 0x000ea8000c1e1900 */
[----:B------:R-:W3:Y:S01]  /*0dc0*/  @P2 LDG.E R13, desc[UR6][R12.64] ;  /* 0x000000060c0d2981 */ /* 0x000ee2000c1e1900 */
[----:B--2---:R-:W-:-:S04]  /*0dd0*/  LOP3.LUT R10, R9, R10, RZ, 0x3c, !PT ;  /* 0x0000000a090a7212 */ /* 0x004fc800078e3cff */
[----:B---3--:R-:W-:-:S07]  /*0de0*/  @P2 LOP3.LUT R10, R13, R10, RZ, 0x3c, !PT ;  /* 0x0000000a0d0a2212 */ /* 0x008fce00078e3cff */
.L_x_3:
[----:B------:R-:W-:Y:S01]  /*0df0*/  ISETP.NE.AND P2, PT, R10, 0x1, PT ;  /* 0x000000010a00780c */ /* 0x000fe20003f45270 */
[----:B------:R-:W-:-:S12]  /*0e00*/  HFMA2 R9, -RZ, RZ, 0, 0 ;  /* 0x00000000ff097431 */ /* 0x000fd800000001ff */
[----:B------:R-:W-:Y:S05]  /*0e10*/  @!P2 BRA `(.L_x_6) ;  /* 0x000000000014a947 */ /* 0x000fea0003800000 */
[----:B------:R-:W0:Y:S01]  /*0e20*/  LDCU UR8, c[0x0][0x394] ;  /* 0x00007280ff0877ac */ /* 0x000e220008000800 */
[----:B------:R-:W-:-:S04]  /*0e30*/  IADD3 R6, PT, PT, R6, 0x1, RZ ;  /* 0x0000000106067810 */ /* 0x000fc80007ffe0ff */
[----:B0-----:R-:W-:-:S13]  /*0e40*/  ISETP.NE.AND P2, PT, R6, UR8, PT ;  /* 0x0000000806007c0c */ /* 0x001fda000bf45270 */
[----:B------:R-:W-:Y:S05]  /*0e50*/  @P2 BRA `(.L_x_7) ;  /* 0xfffffff000c82947 */ /* 0x000fea000383ffff */
[----:B------:R-:W-:-:S07]  /*0e60*/  IADD3 R9, PT, PT, -R10, 0x1, RZ ;  /* 0x000000010a097810 */ /* 0x000fce0007ffe1ff */
.L_x_6:
[----:B------:R-:W-:Y:S05]  /*0e70*/  BSYNC.RECONVERGENT B0 ;  /* 0x0000000000007941 */ /* 0x000fea0003800200 */
.L_x_0:
[----:B------:R-:W1:Y:S02]  /*0e80*/  LDC.64 R2, c[0x0][0x398] ;  /* 0x0000e600ff027b82 */ /* 0x000e640000000a00 */
[----:B-1----:R-:W-:-:S05]  /*0e90*/  IMAD.WIDE.U32 R2, R0, 0x4, R2 ;  /* 0x0000000400027825 */ /* 0x002fca00078e0002 */
[----:B------:R-:W-:Y:S01]  /*0ea0*/  STG.E desc[UR6][R2.64], R9 ;  /* 0x0000000902007986 */ /* 0x000fe2000c101906 */
[----:B------:R-:W-:Y:S05]  /*0eb0*/  EXIT ;  /* 0x000000000000794d */ /* 0x000fea0003800000 */
.L_x_8:
[----:B------:R-:W-:-:S00]  /*0ec0*/  BRA `(.L_x_8) ;  /* 0xfffffffc00fc7947 */ /* 0x000fc0000383ffff */
[----:B------:R-:W-:-:S00]  /*0ed0*/  NOP ;  /* 0x0000000000007918 */ /* 0x000fc00000000000 */
        /* <DEDUP_REMOVED lines=10> */
.L_x_62:


//--------------------- .text._Z6APP_GBPiS_S_S_iiiii --------------------------
	.section	.text._Z6APP_GBPiS_S_S_iiiii,"ax",@progbits
	.align	128
        .global         _Z6APP_GBPiS_S_S_iiiii
        .type           _Z6APP_GBPiS_S_S_iiiii,@function
        .size           _Z6APP_GBPiS_S_S_iiiii,(.L_x_63 - _Z6APP_GBPiS_S_S_iiiii)
        .other          _Z6APP_GBPiS_S_S_iiiii,@"STO_CUDA_ENTRY STV_DEFAULT"
_Z6APP_GBPiS_S_S_iiiii:
.text._Z6APP_GBPiS_S_S_iiiii:
[----:B------:R-:W-:Y:S01]  /*0000*/  LDC R1, c[0x0][0x37c] ;  /* 0x0000df00ff017b82 */ /* 0x000fe20000000800 */
[----:B------:R-:W0:Y:S07]  /*0010*/  S2R R0, SR_TID.X ;  /* 0x0000000000007919 */ /* 0x000e2e0000002100 */
[----:B------:R-:W0:Y:S01]  /*0020*/  S2UR UR6, SR_CTAID.X ;  /* 0x00000000000679c3 */ /* 0x000e220000002500 */
[----:B------:R-:W1:Y:S01]  /*0030*/  LDCU UR4, c[0x0][0x3b0] ;  /* 0x00007600ff0477ac */ /* 0x000e620008000800 */
[----:B------:R-:W1:Y:S06]  /*0040*/  LDCU UR5, c[0x0][0x3a4] ;  /* 0x00007480ff0577ac */ /* 0x000e6c0008000800 */
[----:B------:R-:W0:Y:S01]  /*0050*/  LDC R3, c[0x0][0x360] ;  /* 0x0000d800ff037b82 */ /* 0x000e220000000800 */
[----:B------:R-:W2:Y:S01]  /*0060*/  LDCU UR12, c[0x0][0x3a0] ;  /* 0x00007400ff0c77ac */ /* 0x000ea20008000800 */
[----:B-1----:R-:W-:Y:S01]  /*0070*/  UIMAD UR4, UR4, UR5, URZ ;  /* 0x00000005040472a4 */ /* 0x002fe2000f8e02ff */
[----:B0-----:R-:W-:-:S04]  /*0080*/  IMAD R0, R3, UR6, R0 ;  /* 0x0000000603007c24 */ /* 0x001fc8000f8e0200 */
[C---:B--2---:R-:W-:Y:S01]  /*0090*/  IMAD R10, R0.reuse, UR12, RZ ;  /* 0x0000000c000a7c24 */ /* 0x044fe2000f8e02ff */
[----:B------:R-:W-:-:S13]  /*00a0*/  ISETP.GE.AND P0, PT, R0, UR4, PT ;  /* 0x0000000400007c0c */ /* 0x000fda000bf06270 */
[----:B------:R-:W-:Y:S05]  /*00b0*/  @P0 EXIT ;  /* 0x000000000000094d */ /* 0x000fea0003800000 */
[----:B------:R-:W0:Y:S01]  /*00c0*/  LDC.64 R2, c[0x0][0x390] ;  /* 0x0000e400ff027b82 */ /* 0x000e220000000a00 */
[----:B------:R-:W1:Y:S07]  /*00d0*/  LDCU.64 UR10, c[0x0][0x358] ;  /* 0x00006b00ff0a77ac */ /* 0x000e6e0008000a00 */
[----:B------:R-:W2:Y:S01]  /*00e0*/  LDC R7, c[0x0][0x3ac] ;  /* 0x0000eb00ff077b82 */ /* 0x000ea20000000800 */
[----:B0-----:R-:W-:-:S06]  /*00f0*/  IMAD.WIDE R2, R0, 0x4, R2 ;  /* 0x0000000400027825 */ /* 0x001fcc00078e0202 */
[----:B-1----:R0:W3:Y:S01]  /*0100*/  LDG.E R2, desc[UR10][R2.64] ;  /* 0x0000000a02027981 */ /* 0x0020e2000c1e1900 */
[----:B------:R-:W-:Y:S01]  /*0110*/  ISETP.GE.AND P2, PT, R10, RZ, PT ;  /* 0x000000ff0a00720c */ /* 0x000fe20003f46270 */
[----:B------:R-:W-:Y:S01]  /*0120*/  UISETP.GE.AND UP0, UPT, UR12, 0x1, UPT ;  /* 0x000000010c00788c */ /* 0x000fe2000bf06270 */
[----:B--2---:R-:W-:-:S04]  /*0130*/  IABS R8, R7 ;  /* 0x0000000700087213 */ /* 0x004fc80000000000 */
[----:B------:R-:W1:Y:S01]  /*0140*/  I2F.RP R6, R8 ;  /* 0x0000000800067306 */ /* 0x000e620000209400 */
[----:B0-----:R-:W-:-:S07]  /*0150*/  IABS R3, R10 ;  /* 0x0000000a00037213 */ /* 0x001fce0000000000 */
[----:B-1----:R-:W0:Y:S02]  /*0160*/  MUFU.RCP R6, R6 ;  /* 0x0000000600067308 */ /* 0x002e240000001000 */
[----:B0-----:R-:W-:-:S06]  /*0170*/  IADD3 R4, PT, PT, R6, 0xffffffe, RZ ;  /* 0x0ffffffe06047810 */ /* 0x001fcc0007ffe0ff */
[----:B------:R0:W1:Y:S02]  /*0180*/  F2I.FTZ.U32.TRUNC.NTZ R5, R4 ;  /* 0x0000000400057305 */ /* 0x000064000021f000 */
[----:B0-----:R-:W-:Y:S01]  /*0190*/  HFMA2 R4, -RZ, RZ, 0, 0 ;  /* 0x00000000ff047431 */ /* 0x001fe200000001ff */
[----:B-1----:R-:W-:-:S05]  /*01a0*/  IADD3 R9, PT, PT, RZ, -R5, RZ ;  /* 0x80000005ff097210 */ /* 0x002fca0007ffe0ff */
[----:B------:R-:W-:-:S04]  /*01b0*/  IMAD R9, R9, R8, RZ ;  /* 0x0000000809097224 */ /* 0x000fc800078e02ff */
[----:B------:R-:W-:-:S06]  /*01c0*/  IMAD.HI.U32 R5, R5, R9, R4 ;  /* 0x0000000905057227 */ /* 0x000fcc00078e0004 */
[----:B------:R-:W-:-:S05]  /*01d0*/  IMAD.HI.U32 R5, R5, R3, RZ ;  /* 0x0000000305057227 */ /* 0x000fca00078e00ff */
[----:B------:R-:W-:-:S05]  /*01e0*/  IADD3 R5, PT, PT, -R5, RZ, RZ ;  /* 0x000000ff05057210 */ /* 0x000fca0007ffe1ff */
[----:B------:R-:W-:Y:S01]  /*01f0*/  IMAD R3, R8, R5, R3 ;  /* 0x0000000508037224 */ /* 0x000fe200078e0203 */
[----:B------:R-:W-:-:S04]  /*0200*/  MOV R5, 0x1 ;  /* 0x0000000100057802 */ /* 0x000fc80000000f00 */
[----:B------:R-:W-:-:S13]  /*0210*/  ISETP.GT.U32.AND P0, PT, R8, R3, PT ;  /* 0x000000030800720c */ /* 0x000fda0003f04070 */
[----:B------:R-:W-:Y:S02]  /*0220*/  @!P0 IADD3 R3, PT, PT, R3, -R8, RZ ;  /* 0x8000000803038210 */ /* 0x000fe40007ffe0ff */
[----:B------:R-:W-:Y:S02]  /*0230*/  ISETP.NE.AND P0, PT, R7, RZ, PT ;  /* 0x000000ff0700720c */ /* 0x000fe40003f05270 */
[----:B------:R-:W-:-:S13]  /*0240*/  ISETP.GT.U32.AND P1, PT, R8, R3, PT ;  /* 0x000000030800720c */ /* 0x000fda0003f24070 */
[----:B------:R-:W-:-:S04]  /*0250*/  @!P1 IADD3 R3, PT, PT, R3, -R8, RZ ;  /* 0x8000000803039210 */ /* 0x000fc80007ffe0ff */
[----:B------:R-:W-:Y:S02]  /*0260*/  @!P2 IADD3 R3, PT, PT, -R3, RZ, RZ ;  /* 0x000000ff0303a210 */ /* 0x000fe40007ffe1ff */
[----:B------:R-:W-:Y:S01]  /*0270*/  @!P0 LOP3.LUT R3, RZ, R7, RZ, 0x33, !PT ;  /* 0x00000007ff038212 */ /* 0x000fe200078e33ff */
[----:B---3--:R-:W-:Y:S01]  /*0280*/  IMAD R6, R2, -0x2, R5 ;  /* 0xfffffffe02067824 */ /* 0x008fe200078e0205 */
[----:B------:R-:W-:Y:S06]  /*0290*/  BRA.U !UP0, `(.L_x_9) ;  /* 0x0000000908787547 */ /* 0x000fec000b800000 */
[----:B------:R-:W-:Y:S02]  /*02a0*/  UISETP.GE.U32.AND UP1, UPT, UR12, 0x10, UPT ;  /* 0x000000100c00788c */ /* 0x000fe4000bf26070 */
[----:B------:R-:W-:Y:S01]  /*02b0*/  ULOP3.LUT UR8, UR12, 0xf, URZ, 0xc0, !UPT ;  /* 0x0000000f0c087892 */ /* 0x000fe2000f8ec0ff */
[----:B------:R-:W-:-:S03]  /*02c0*/  UMOV UR4, URZ ;  /* 0x000000ff00047c82 */ /* 0x000fc60008000000 */
[----:B------:R-:W-:-:S03]  /*02d0*/  UISETP.NE.AND UP0, UPT, UR8, URZ, UPT ;  /* 0x000000ff0800728c */ /* 0x000fc6000bf05270 */
[----:B------:R-:W-:Y:S08]  /*02e0*/  BRA.U !UP1, `(.L_x_10) ;  /* 0x0000000509207547 */ /* 0x000ff0000b800000 */
[----:B------:R-:W0:Y:S01]  /*02f0*/  LDCU.64 UR6, c[0x0][0x398] ;  /* 0x00007300ff0677ac */ /* 0x000e220008000a00 */
[----:B------:R-:W-:Y:S01]  /*0300*/  MOV R4, R3 ;  /* 0x0000000300047202 */ /* 0x000fe20000000f00 */
[----:B------:R-:W-:-:S04]  /*0310*/  ULOP3.LUT UR4, UR12, 0x7ffffff0, URZ, 0xc0, !UPT ;  /* 0x7ffffff00c047892 */ /* 0x000fc8000f8ec0ff */
[----:B------:R-:W-:Y:S02]  /*0320*/  UIADD3 UR9, UPT, UPT, -UR4, URZ, URZ ;  /* 0x000000ff04097290 */ /* 0x000fe4000fffe1ff */
[----:B0-----:R-:W-:-:S04]  /*0330*/  UIADD3 UR5, UP1, UPT, UR6, 0x20, URZ ;  /* 0x0000002006057890 */ /* 0x001fc8000ff3e0ff */
[----:B------:R-:W-:-:S12]  /*0340*/  UIADD3.X UR6, UPT, UPT, URZ, UR7, URZ, UP1, !UPT ;  /* 0x00000007ff067290 */ /* 0x000fd80008ffe4ff */
.L_x_11:
[----:B------:R-:W-:Y:S02]  /*0350*/  MOV R14, UR5 ;  /* 0x00000005000e7c02 */ /* 0x000fe40008000f00 */
[----:B------:R-:W-:-:S03]  /*0360*/  MOV R15, UR6 ;  /* 0x00000006000f7c02 */ /* 0x000fc60008000f00 */
[----:B------:R-:W-:-:S05]  /*0370*/  IMAD.WIDE R14, R4, 0x4, R14 ;  /* 0x00000004040e7825 */ /* 0x000fca00078e020e */
[----:B------:R-:W2:Y:S04]  /*0380*/  LDG.E R9, desc[UR10][R14.64+-0x20] ;  /* 0xffffe00a0e097981 */ /* 0x000ea8000c1e1900 */
[----:B------:R-:W3:Y:S04]  /*0390*/  LDG.E R10, desc[UR10][R14.64+-0x18] ;  /* 0xffffe80a0e0a7981 */ /* 0x000ee8000c1e1900 */
[----:B------:R-:W4:Y:S04]  /*03a0*/  LDG.E R11, desc[UR10][R14.64+-0x14] ;  /* 0xffffec0a0e0b7981 */ /* 0x000f28000c1e1900 */
[----:B------:R-:W5:Y:S04]  /*03b0*/  LDG.E R12, desc[UR10][R14.64+-0x10] ;  /* 0xfffff00a0e0c7981 */ /* 0x000f68000c1e1900 */
        /* <DEDUP_REMOVED lines=11> */
[----:B------:R0:W5:Y:S02]  /*0470*/  LDG.E R29, desc[UR10][R14.64+0x1c] ;  /* 0x00001c0a0e1d7981 */ /* 0x000164000c1e1900 */
[----:B0-----:R-:W2:Y:S02]  /*0480*/  LDC.64 R14, c[0x0][0x388] ;  /* 0x0000e200ff0e7b82 */ /* 0x001ea40000000a00 */
[----:B--2---:R-:W-:-:S05]  /*0490*/  IMAD.WIDE R8, R9, 0x4, R14 ;  /* 0x0000000409087825 */ /* 0x004fca00078e020e */
[----:B------:R3:W2:Y:S02]  /*04a0*/  LDG.E R7, desc[UR10][R8.64] ;  /* 0x0000000a08077981 */ /* 0x0006a4000c1e1900 */
[----:B---3--:R-:W-:-:S04]  /*04b0*/  IMAD.WIDE R8, R10, 0x4, R14 ;  /* 0x000000040a087825 */ /* 0x008fc800078e020e */
[--C-:B----4-:R-:W-:Y:S02]  /*04c0*/  IMAD.WIDE R10, R11, 0x4, R14.reuse ;  /* 0x000000040b0a7825 */ /* 0x110fe400078e020e */
[----:B------:R-:W2:Y:S04]  /*04d0*/  LDG.E R8, desc[UR10][R8.64] ;  /* 0x0000000a08087981 */ /* 0x000ea8000c1e1900 */
[----:B------:R5:W2:Y:S02]  /*04e0*/  LDG.E R9, desc[UR10][R10.64] ;  /* 0x0000000a0a097981 */ /* 0x000aa4000c1e1900 */
[----:B-----5:R-:W-:-:S04]  /*04f0*/  IMAD.WIDE R10, R12, 0x4, R14 ;  /* 0x000000040c0a7825 */ /* 0x020fc800078e020e */
[--C-:B------:R-:W-:Y:S02]  /*0500*/  IMAD.WIDE R12, R13, 0x4, R14.reuse ;  /* 0x000000040d0c7825 */ /* 0x100fe400078e020e */
[----:B------:R-:W3:Y:S02]  /*0510*/  LDG.E R10, desc[UR10][R10.64] ;  /* 0x0000000a0a0a7981 */ /* 0x000ee4000c1e1900 */
[--C-:B------:R-:W-:Y:S02]  /*0520*/  IMAD.WIDE R24, R25, 0x4, R14.reuse ;  /* 0x0000000419187825 */ /* 0x100fe400078e020e */
[----:B------:R0:W3:Y:S02]  /*0530*/  LDG.E R11, desc[UR10][R12.64] ;  /* 0x0000000a0c0b7981 */ /* 0x0000e4000c1e1900 */
[----:B0-----:R-:W-:-:S06]  /*0540*/  IMAD.WIDE R12, R22, 0x4, R14 ;  /* 0x00000004160c7825 */ /* 0x001fcc00078e020e */
[----:B------:R-:W4:Y:S01]  /*0550*/  LDG.E R12, desc[UR10][R12.64] ;  /* 0x0000000a0c0c7981 */ /* 0x000f22000c1e1900 */
[----:B------:R-:W-:-:S06]  /*0560*/  IMAD.WIDE R26, R27, 0x4, R14 ;  /* 0x000000041b1a7825 */ /* 0x000fcc00078e020e */
[----:B------:R-:W5:Y:S04]  /*0570*/  LDG.E R26, desc[UR10][R26.64] ;  /* 0x0000000a1a1a7981 */ /* 0x000f68000c1e1900 */
[----:B------:R0:W4:Y:S02]  /*0580*/  LDG.E R13, desc[UR10][R24.64] ;  /* 0x0000000a180d7981 */ /* 0x000124000c1e1900 */
[----:B0-----:R-:W-:-:S04]  /*0590*/  IMAD.WIDE R24, R18, 0x4, R14 ;  /* 0x0000000412187825 */ /* 0x001fc800078e020e */
[--C-:B------:R-:W-:Y:S02]  /*05a0*/  IMAD.WIDE R18, R19, 0x4, R14.reuse ;  /* 0x0000000413127825 */ /* 0x100fe400078e020e */
[----:B------:R-:W5:Y:S04]  /*05b0*/  LDG.E R24, desc[UR10][R24.64] ;  /* 0x0000000a18187981 */ /* 0x000f68000c1e1900 */
[----:B------:R0:W5:Y:S01]  /*05c0*/  LDG.E R25, desc[UR10][R18.64] ;  /* 0x0000000a12197981 */ /* 0x000162000c1e1900 */
[----:B------:R-:W-:-:S06]  /*05d0*/  IMAD.WIDE R22, R23, 0x4, R14 ;  /* 0x0000000417167825 */ /* 0x000fcc00078e020e */
[----:B------:R-:W5:Y:S01]  /*05e0*/  LDG.E R22, desc[UR10][R22.64] ;  /* 0x0000000a16167981 */ /* 0x000f62000c1e1900 */
[----:B0-----:R-:W-:-:S04]  /*05f0*/  IMAD.WIDE R18, R20, 0x4, R14 ;  /* 0x0000000414127825 */ /* 0x001fc800078e020e */
[--C-:B------:R-:W-:Y:S01]  /*0600*/  IMAD.WIDE R20, R21, 0x4, R14.reuse ;  /* 0x0000000415147825 */ /* 0x100fe200078e020e */
[----:B------:R0:W5:Y:S05]  /*0610*/  LDG.E R27, desc[UR10][R18.64] ;  /* 0x0000000a121b7981 */ /* 0x00016a000c1e1900 */
[----:B------:R-:W5:Y:S01]  /*0620*/  LDG.E R21, desc[UR10][R20.64] ;  /* 0x0000000a14157981 */ /* 0x000f62000c1e1900 */
[----:B0-----:R-:W-:-:S04]  /*0630*/  IMAD.WIDE R18, R16, 0x4, R14 ;  /* 0x0000000410127825 */ /* 0x001fc800078e020e */
[--C-:B------:R-:W-:Y:S02]  /*0640*/  IMAD.WIDE R16, R17, 0x4, R14.reuse ;  /* 0x0000000411107825 */ /* 0x100fe400078e020e */
[----:B------:R-:W5:Y:S02]  /*0650*/  LDG.E R18, desc[UR10][R18.64] ;  /* 0x0000000a12127981 */ /* 0x000f64000c1e1900 */
[----:B------:R-:W-:Y:S02]  /*0660*/  IMAD.WIDE R14, R29, 0x4, R14 ;  /* 0x000000041d0e7825 */ /* 0x000fe400078e020e */
[----:B------:R-:W5:Y:S04]  /*0670*/  LDG.E R16, desc[UR10][R16.64] ;  /* 0x0000000a10107981 */ /* 0x000f68000c1e1900 */
[----:B------:R-:W5:Y:S01]  /*0680*/  LDG.E R14, desc[UR10][R14.64] ;  /* 0x0000000a0e0e7981 */ /* 0x000f62000c1e1900 */
[----:B------:R-:W-:-:S04]  /*0690*/  UIADD3 UR9, UPT, UPT, UR9, 0x10, URZ ;  /* 0x0000001009097890 */ /* 0x000fc8000fffe0ff */
[----:B------:R-:W-:Y:S01]  /*06a0*/  UISETP.NE.AND UP1, UPT, UR9, URZ, UPT ;  /* 0x000000ff0900728c */ /* 0x000fe2000bf25270 */
[----:B------:R-:W-:Y:S02]  /*06b0*/  IADD3 R4, PT, PT, R4, 0x10, RZ ;  /* 0x0000001004047810 */ /* 0x000fe40007ffe0ff */
[----:B--2---:R-:W-:-:S04]  /*06c0*/  IADD3 R7, PT, PT, R9, R7, R8 ;  /* 0x0000000709077210 */ /* 0x004fc80007ffe008 */
[----:B---3--:R-:W-:-:S04]  /*06d0*/  IADD3 R7, PT, PT, R11, R7, R10 ;  /* 0x000000070b077210 */ /* 0x008fc80007ffe00a */
[----:B----4-:R-:W-:-:S04]  /*06e0*/  IADD3 R7, PT, PT, R13, R7, R12 ;  /* 0x000000070d077210 */ /* 0x010fc80007ffe00c */
[----:B-----5:R-:W-:-:S04]  /*06f0*/  IADD3 R7, PT, PT, R25, R7, R24 ;  /* 0x0000000719077210 */ /* 0x020fc80007ffe018 */
[----:B------:R-:W-:-:S04]  /*0700*/  IADD3 R7, PT, PT, R27, R7, R26 ;  /* 0x000000071b077210 */ /* 0x000fc80007ffe01a */
[----:B------:R-:W-:-:S04]  /*0710*/  IADD3 R7, PT, PT, R21, R7, R18 ;  /* 0x0000000715077210 */ /* 0x000fc80007ffe012 */
[----:B------:R-:W-:-:S04]  /*0720*/  IADD3 R7, PT, PT, R14, R7, R16 ;  /* 0x000000070e077210 */ /* 0x000fc80007ffe010 */
[----:B------:R-:W-:-:S04]  /*0730*/  IADD3 R7, PT, PT, R22, R7, RZ ;  /* 0x0000000716077210 */ /* 0x000fc80007ffe0ff */
[----:B------:R-:W-:-:S04]  /*0740*/  SHF.L.U32 R7, R7, 0x1, RZ ;  /* 0x0000000107077819 */ /* 0x000fc800000006ff */
[----:B------:R-:W-:Y:S01]  /*0750*/  IADD3 R6, PT, PT, R6, 0x10, -R7 ;  /* 0x0000001006067810 */ /* 0x000fe20007ffe807 */
[----:B------:R-:W-:Y:S06]  /*0760*/  BRA.U UP1, `(.L_x_11) ;  /* 0xfffffff901f87547 */ /* 0x000fec000b83ffff */
.L_x_10:
[----:B------:R-:W-:Y:S05]  /*0770*/  BRA.U !UP0, `(.L_x_9) ;  /* 0x0000000508407547 */ /* 0x000fea000b800000 */
[----:B------:R-:W-:Y:S02]  /*0780*/  UISETP.GE.U32.AND UP0, UPT, UR8, 0x8, UPT ;  /* 0x000000080800788c */ /* 0x000fe4000bf06070 */
[----:B------:R-:W-:-:S04]  /*0790*/  ULOP3.LUT UR6, UR12, 0x7, URZ, 0xc0, !UPT ;  /* 0x000000070c067892 */ /* 0x000fc8000f8ec0ff */
[----:B------:R-:W-:-:S03]  /*07a0*/  UISETP.NE.AND UP1, UPT, UR6, URZ, UPT ;  /* 0x000000ff0600728c */ /* 0x000fc6000bf25270 */
[----:B------:R-:W-:Y:S08]  /*07b0*/  BRA.U !UP0, `(.L_x_12) ;  /* 0x00000001088c7547 */ /* 0x000ff0000b800000 */
[----:B------:R-:W0:Y:S01]  /*07c0*/  LDC.64 R24, c[0x0][0x398] ;  /* 0x0000e600ff187b82 */ /* 0x000e220000000a00 */
[----:B------:R-:W-:-:S07]  /*07d0*/  IADD3 R7, PT, PT, R3, UR4, RZ ;  /* 0x0000000403077c10 */ /* 0x000fce000fffe0ff */
[----:B------:R-:W1:Y:S01]  /*07e0*/  LDC.64 R8, c[0x0][0x388] ;  /* 0x0000e200ff087b82 */ /* 0x000e620000000a00 */
[----:B0-----:R-:W-:-:S05]  /*07f0*/  IMAD.WIDE R24, R7, 0x4, R24 ;  /* 0x0000000407187825 */ /* 0x001fca00078e0218 */
        /* <DEDUP_REMOVED lines=8> */
[----:B-1----:R-:W-:-:S04]  /*0880*/  IMAD.WIDE R16, R17, 0x4, R8 ;  /* 0x0000000411107825 */ /* 0x002fc800078e0208 */
[--C-:B--2---:R-:W-:Y:S02]  /*0890*/  IMAD.WIDE R18, R19, 0x4, R8.reuse ;  /* 0x0000000413127825 */ /* 0x104fe400078e0208 */
[----:B------:R-:W2:Y:S02]  /*08a0*/  LDG.E R16, desc[UR10][R16.64] ;  /* 0x0000000a10107981 */ /* 0x000ea4000c1e1900 */
[--C-:B---3--:R-:W-:Y:S02]  /*08b0*/  IMAD.WIDE R10, R11, 0x4, R8.reuse ;  /* 0x000000040b0a7825 */ /* 0x108fe400078e0208 */
[----:B------:R-:W2:Y:S02]  /*08c0*/  LDG.E R19, desc[UR10][R18.64] ;  /* 0x0000000a12137981 */ /* 0x000ea4000c1e1900 */
[--C-:B----4-:R-:W-:Y:S02]  /*08d0*/  IMAD.WIDE R12, R13, 0x4, R8.reuse ;  /* 0x000000040d0c7825 */ /* 0x110fe400078e0208 */
[----:B------:R-:W2:Y:S02]  /*08e0*/  LDG.E R10, desc[UR10][R10.64] ;  /* 0x0000000a0a0a7981 */ /* 0x000ea4000c1e1900 */
[----:B-----5:R-:W-:-:S02]  /*08f0*/  IMAD.WIDE R14, R15, 0x4, R8 ;  /* 0x000000040f0e7825 */ /* 0x020fc400078e0208 */
[----:B------:R-:W3:Y:S02]  /*0900*/  LDG.E R13, desc[UR10][R12.64] ;  /* 0x0000000a0c0d7981 */ /* 0x000ee4000c1e1900 */
[--C-:B------:R-:W-:Y:S02]  /*0910*/  IMAD.WIDE R22, R23, 0x4, R8.reuse ;  /* 0x0000000417167825 */ /* 0x100fe400078e0208 */
[----:B------:R-:W3:Y:S02]  /*0920*/  LDG.E R14, desc[UR10][R14.64] ;  /* 0x0000000a0e0e7981 */ /* 0x000ee4000c1e1900 */
[--C-:B0-----:R-:W-:Y:S02]  /*0930*/  IMAD.WIDE R24, R7, 0x4, R8.reuse ;  /* 0x0000000407187825 */ /* 0x101fe400078e0208 */
[----:B------:R-:W4:Y:S02]  /*0940*/  LDG.E R23, desc[UR10][R22.64] ;  /* 0x0000000a16177981 */ /* 0x000f24000c1e1900 */
[----:B------:R-:W-:-:S02]  /*0950*/  IMAD.WIDE R8, R21, 0x4, R8 ;  /* 0x0000000415087825 */ /* 0x000fc400078e0208 */
[----:B------:R-:W4:Y:S04]  /*0960*/  LDG.E R24, desc[UR10][R24.64] ;  /* 0x0000000a18187981 */ /* 0x000f28000c1e1900 */
[----:B------:R-:W5:Y:S01]  /*0970*/  LDG.E R8, desc[UR10][R8.64] ;  /* 0x0000000a08087981 */ /* 0x000f62000c1e1900 */
[----:B------:R-:W-:Y:S01]  /*0980*/  UIADD3 UR4, UPT, UPT, UR4, 0x8, URZ ;  /* 0x0000000804047890 */ /* 0x000fe2000fffe0ff */
[----:B--2---:R-:W-:-:S04]  /*0990*/  IADD3 R16, PT, PT, R10, R16, R19 ;  /* 0x000000100a107210 */ /* 0x004fc80007ffe013 */
[----:B---3--:R-:W-:-:S04]  /*09a0*/  IADD3 R16, PT, PT, R14, R16, R13 ;  /* 0x000000100e107210 */ /* 0x008fc80007ffe00d */
[----:B----4-:R-:W-:-:S04]  /*09b0*/  IADD3 R7, PT, PT, R24, R16, R23 ;  /* 0x0000001018077210 */ /* 0x010fc80007ffe017 */
[----:B-----5:R-:W-:-:S04]  /*09c0*/  IADD3 R7, PT, PT, R8, R7, RZ ;  /* 0x0000000708077210 */ /* 0x020fc80007ffe0ff */
[----:B------:R-:W-:-:S04]  /*09d0*/  SHF.L.U32 R7, R7, 0x1, RZ ;  /* 0x0000000107077819 */ /* 0x000fc800000006ff */
[----:B------:R-:W-:-:S07]  /*09e0*/  IADD3 R6, PT, PT, R6, 0x8, -R7 ;  /* 0x0000000806067810 */ /* 0x000fce0007ffe807 */
.L_x_12:
        /* <DEDUP_REMOVED lines=12> */
[----:B------:R-:W4:Y:S01]  /*0ab0*/  LDG.E R7, desc[UR10][R8.64+0x4] ;  /* 0x0000040a08077981 */ /* 0x000f22000c1e1900 */
[----:B-1----:R-:W-:-:S04]  /*0ac0*/  IMAD.WIDE R12, R13, 0x4, R10 ;  /* 0x000000040d0c7825 */ /* 0x002fc800078e020a */
[--C-:B--2---:R-:W-:Y:S02]  /*0ad0*/  IMAD.WIDE R14, R15, 0x4, R10.reuse ;  /* 0x000000040f0e7825 */ /* 0x104fe400078e020a */
[----:B------:R-:W2:Y:S02]  /*0ae0*/  LDG.E R12, desc[UR10][R12.64] ;  /* 0x0000000a0c0c7981 */ /* 0x000ea4000c1e1900 */
[--C-:B---3--:R-:W-:Y:S02]  /*0af0*/  IMAD.WIDE R16, R17, 0x4, R10.reuse ;  /* 0x0000000411107825 */ /* 0x108fe400078e020a */
[----:B------:R-:W2:Y:S02]  /*0b00*/  LDG.E R15, desc[UR10][R14.64] ;  /* 0x0000000a0e0f7981 */ /* 0x000ea4000c1e1900 */
[----:B----4-:R-:W-:Y:S02]  /*0b10*/  IMAD.WIDE R10, R7, 0x4, R10 ;  /* 0x00000004070a7825 */ /* 0x010fe400078e020a */
[----:B------:R-:W2:Y:S04]  /*0b20*/  LDG.E R16, desc[UR10][R16.64] ;  /* 0x0000000a10107981 */ /* 0x000ea8000c1e1900 */
[----:B------:R-:W3:Y:S01]  /*0b30*/  LDG.E R7, desc[UR10][R10.64] ;  /* 0x0000000a0a077981 */ /* 0x000ee2000c1e1900 */
[----:B------:R-:W-:Y:S01]  /*0b40*/  UIADD3 UR4, UPT, UPT, UR4, 0x4, URZ ;  /* 0x0000000404047890 */ /* 0x000fe2000fffe0ff */
[----:B--2---:R-:W-:-:S04]  /*0b50*/  IADD3 R4, PT, PT, R16, R12, R15 ;  /* 0x0000000c10047210 */ /* 0x004fc80007ffe00f */
[----:B---3--:R-:W-:-:S04]  /*0b60*/  IADD3 R7, PT, PT, R7, R4, RZ ;  /* 0x0000000407077210 */ /* 0x008fc80007ffe0ff */
[----:B------:R-:W-:-:S04]  /*0b70*/  SHF.L.U32 R7, R7, 0x1, RZ ;  /* 0x0000000107077819 */ /* 0x000fc800000006ff */
[----:B------:R-:W-:-:S07]  /*0b80*/  IADD3 R6, PT, PT, R6, 0x4, -R7 ;  /* 0x0000000406067810 */ /* 0x000fce0007ffe807 */
.L_x_13:
[----:B------:R-:W-:Y:S05]  /*0b90*/  BRA.U !UP1, `(.L_x_9) ;  /* 0x0000000109387547 */ /* 0x000fea000b800000 */
[----:B------:R-:W0:Y:S01]  /*0ba0*/  LDC.64 R14, c[0x0][0x388] ;  /* 0x0000e200ff0e7b82 */ /* 0x000e220000000a00 */
[----:B------:R-:W-:Y:S01]  /*0bb0*/  IADD3 R3, PT, PT, R3, UR4, RZ ;  /* 0x0000000403037c10 */ /* 0x000fe2000fffe0ff */
[----:B------:R-:W-:-:S06]  /*0bc0*/  UIADD3 UR5, UPT, UPT, -UR5, URZ, URZ ;  /* 0x000000ff05057290 */ /* 0x000fcc000fffe1ff */
[----:B------:R-:W1:Y:S06]  /*0bd0*/  LDC.64 R12, c[0x0][0x398] ;  /* 0x0000e600ff0c7b82 */ /* 0x000e6c0000000a00 */
.L_x_14:
[----:B-1----:R-:W-:-:S06]  /*0be0*/  IMAD.WIDE R8, R3, 0x4, R12 ;  /* 0x0000000403087825 */ /* 0x002fcc00078e020c */
[----:B------:R-:W0:Y:S01]  /*0bf0*/  LDG.E R9, desc[UR10][R8.64] ;  /* 0x0000000a08097981 */ /* 0x000e22000c1e1900 */
[----:B------:R-:W-:Y:S01]  /*0c00*/  UIADD3 UR5, UPT, UPT, UR5, 0x1, URZ ;  /* 0x0000000105057890 */ /* 0x000fe2000fffe0ff */
[----:B0-----:R-:W-:-:S06]  /*0c10*/  IMAD.WIDE R10, R9, 0x4, R14 ;  /* 0x00000004090a7825 */ /* 0x001fcc00078e020e */
[----:B------:R-:W2:Y:S01]  /*0c20*/  LDG.E R11, desc[UR10][R10.64] ;  /* 0x0000000a0a0b7981 */ /* 0x000ea2000c1e1900 */
[----:B------:R-:W-:Y:S01]  /*0c30*/  UISETP.NE.AND UP0, UPT, UR5, URZ, UPT ;  /* 0x000000ff0500728c */ /* 0x000fe2000bf05270 */
[----:B------:R-:W-:Y:S01]  /*0c40*/  IADD3 R3, PT, PT, R3, 0x1, RZ ;  /* 0x0000000103037810 */ /* 0x000fe20007ffe0ff */
[----:B--2---:R-:W-:-:S05]  /*0c50*/  IMAD R6, R11, -0x2, R6 ;  /* 0xfffffffe0b067824 */ /* 0x004fca00078e0206 */
[----:B------:R-:W-:Y:S02]  /*0c60*/  IADD3 R6, PT, PT, R6, 0x1, RZ ;  /* 0x0000000106067810 */ /* 0x000fe40007ffe0ff */
[----:B------:R-:W-:Y:S05]  /*0c70*/  BRA.U UP0, `(.L_x_14) ;  /* 0xfffffffd00d87547 */ /* 0x000fea000b83ffff */
.L_x_9:
[----:B------:R-:W-:-:S13]  /*0c80*/  ISETP.GE.AND P0, PT, R6, 0x1, PT ;  /* 0x000000010600780c */ /* 0x000fda0003f06270 */
[----:B------:R-:W0:Y:S02]  /*0c90*/  @P0 LDC.64 R8, c[0x0][0x380] ;  /* 0x0000e000ff080b82 */ /* 0x000e240000000a00 */
[----:B0-----:R-:W-:-:S05]  /*0ca0*/  @P0 IMAD.WIDE R8, R0, 0x4, R8 ;  /* 0x0000000400080825 */ /* 0x001fca00078e0208 */
[----:B------:R0:W-:Y:S01]  /*0cb0*/  @P0 STG.E desc[UR10][R8.64], RZ ;  /* 0x000000ff08000986 */ /* 0x0001e2000c10190a */
[----:B------:R-:W-:Y:S05]  /*0cc0*/  @P0 EXIT ;  /* 0x000000000000094d */ /* 0x000fea0003800000 */
[----:B------:R-:W-:-:S13]  /*0cd0*/  ISETP.GT.AND P0, PT, R6, -0x1, PT ;  /* 0xffffffff0600780c */ /* 0x000fda0003f04270 */
[----:B------:R-:W1:Y:S02]  /*0ce0*/  @!P0 LDC.64 R6, c[0x0][0x380] ;  /* 0x0000e000ff068b82 */ /* 0x000e640000000a00 */
[----:B-1----:R-:W-:-:S05]  /*0cf0*/  @!P0 IMAD.WIDE R6, R0, 0x4, R6 ;  /* 0x0000000400068825 */ /* 0x002fca00078e0206 */
[----:B------:R1:W-:Y:S01]  /*0d00*/  @!P0 STG.E desc[UR10][R6.64], R5 ;  /* 0x0000000506008986 */ /* 0x0003e2000c10190a */
[----:B------:R-:W-:Y:S05]  /*0d10*/  @!P0 EXIT ;  /* 0x000000000000894d */ /* 0x000fea0003800000 */
[----:B-1----:R-:W1:Y:S02]  /*0d20*/  LDC.64 R4, c[0x0][0x380] ;  /* 0x0000e000ff047b82 */ /* 0x002e640000000a00 */
[----:B-1----:R-:W-:-:S05]  /*0d30*/  IMAD.WIDE R4, R0, 0x4, R4 ;  /* 0x0000000400047825 */ /* 0x002fca00078e0204 */
[----:B------:R-:W-:Y:S01]  /*0d40*/  STG.E desc[UR10][R4.64], R2 ;  /* 0x0000000204007986 */ /* 0x000fe2000c10190a */
[----:B------:R-:W-:Y:S05]  /*0d50*/  EXIT ;  /* 0x000000000000794d */ /* 0x000fea0003800000 */
.L_x_15:
        /* <DEDUP_REMOVED lines=10> */
.L_x_63:


//--------------------- .text._Z11CheckPassGBPiS_iiii --------------------------
	.section	.text._Z11CheckPassGBPiS_iiii,"ax",@progbits
	.align	128
        .global         _Z11CheckPassGBPiS_iiii
        .type           _Z11CheckPassGBPiS_iiii,@function
        .size           _Z11CheckPassGBPiS_iiii,(.L_x_64 - _Z11CheckPassGBPiS_iiii)
        .other          _Z11CheckPassGBPiS_iiii,@"STO_CUDA_ENTRY STV_DEFAULT"
_Z11CheckPassGBPiS_iiii:
.text._Z11CheckPassGBPiS_iiii:
[----:B------:R-:W-:Y:S01]  /*0000*/  LDC R1, c[0x0][0x37c] ;  /* 0x0000df00ff017b82 */ /* 0x000fe20000000800 */
[----:B------:R-:W0:Y:S07]  /*0010*/  S2R R2, SR_TID.X ;  /* 0x0000000000027919 */ /* 0x000e2e0000002100 */
[----:B------:R-:W0:Y:S01]  /*0020*/  S2UR UR5, SR_CTAID.X ;  /* 0x00000000000579c3 */ /* 0x000e220000002500 */
[----:B------:R-:W1:Y:S01]  /*0030*/  LDCU UR4, c[0x0][0x390] ;  /* 0x00007200ff0477ac */ /* 0x000e620008000800 */
[----:B------:R-:W1:Y:S06]  /*0040*/  LDCU.64 UR12, c[0x0][0x398] ;  /* 0x00007300ff0c77ac */ /* 0x000e6c0008000a00 */
[----:B------:R-:W0:Y:S01]  /*0050*/  LDC R3, c[0x0][0x360] ;  /* 0x0000d800ff037b82 */ /* 0x000e220000000800 */
[----:B-1----:R-:W-:Y:S01]  /*0060*/  UIMAD UR4, UR13, UR4, URZ ;  /* 0x000000040d0472a4 */ /* 0x002fe2000f8e02ff */
[----:B0-----:R-:W-:-:S05]  /*0070*/  IMAD R2, R3, UR5, R2 ;  /* 0x0000000503027c24 */ /* 0x001fca000f8e0202 */
[----:B------:R-:W-:-:S13]  /*0080*/  ISETP.GE.AND P0, PT, R2, UR4, PT ;  /* 0x0000000402007c0c */ /* 0x000fda000bf06270 */
[----:B------:R-:W-:Y:S05]  /*0090*/  @P0 EXIT ;  /* 0x000000000000094d */ /* 0x000fea0003800000 */
[----:B------:R-:W-:Y:S02]  /*00a0*/  UISETP.GE.AND UP0, UPT, UR12, 0x1, UPT ;  /* 0x000000010c00788c */ /* 0x000fe4000bf06270 */
[----:B------:R-:W-:Y:S01]  /*00b0*/  IMAD R2, R2, UR12, RZ ;  /* 0x0000000c02027c24 */ /* 0x000fe2000f8e02ff */
[----:B------:R-:W0:Y:S01]  /*00c0*/  LDCU.64 UR10, c[0x0][0x358] ;  /* 0x00006b00ff0a77ac */ /* 0x000e220008000a00 */
[----:B------:R-:W-:-:S05]  /*00d0*/  IMAD.MOV.U32 R0, RZ, RZ, RZ ;  /* 0x000000ffff007224 */ /* 0x000fca00078e00ff */
[----:B------:R-:W-:Y:S05]  /*00e0*/  BRA.U !UP0, `(.L_x_16) ;  /* 0x0000000508707547 */ /* 0x000fea000b800000 */
[----:B------:R-:W-:Y:S01]  /*00f0*/  UISETP.GE.U32.AND UP1, UPT, UR12, 0x10, UPT ;  /* 0x000000100c00788c */ /* 0x000fe2000bf26070 */
[----:B------:R-:W-:Y:S01]  /*0100*/  IMAD.MOV.U32 R0, RZ, RZ, RZ ;  /* 0x000000ffff007224 */ /* 0x000fe200078e00ff */
[----:B------:R-:W-:Y:S01]  /*0110*/  ULOP3.LUT UR8, UR12, 0xf, URZ, 0xc0, !UPT ;  /* 0x0000000f0c087892 */ /* 0x000fe2000f8ec0ff */
[----:B------:R-:W-:-:S03]  /*0120*/  UMOV UR4, URZ ;  /* 0x000000ff00047c82 */ /* 0x000fc60008000000 */
[----:B------:R-:W-:-:S03]  /*0130*/  UISETP.NE.AND UP0, UPT, UR8, URZ, UPT ;  /* 0x000000ff0800728c */ /* 0x000fc6000bf05270 */
[----:B------:R-:W-:Y:S08]  /*0140*/  BRA.U !UP1, `(.L_x_17) ;  /* 0x0000000109987547 */ /* 0x000ff0000b800000 */
[----:B------:R-:W1:Y:S01]  /*0150*/  LDCU.64 UR6, c[0x0][0x388] ;  /* 0x00007100ff0677ac */ /* 0x000e620008000a00 */
[----:B------:R-:W-:Y:S02]  /*0160*/  IMAD.MOV.U32 R0, RZ, RZ, RZ ;  /* 0x000000ffff007224 */ /* 0x000fe400078e00ff */
[----:B------:R-:W-:Y:S01]  /*0170*/  IMAD.MOV.U32 R3, RZ, RZ, R2 ;  /* 0x000000ffff037224 */ /* 0x000fe200078e0002 */
[----:B------:R-:W-:-:S04]  /*0180*/  ULOP3.LUT UR4, UR12, 0x7ffffff0, URZ, 0xc0, !UPT ;  /* 0x7ffffff00c047892 */ /* 0x000fc8000f8ec0ff */
[----:B------:R-:W-:Y:S02]  /*0190*/  UIADD3 UR9, UPT, UPT, -UR4, URZ, URZ ;  /* 0x000000ff04097290 */ /* 0x000fe4000fffe1ff */
[----:B-1----:R-:W-:-:S04]  /*01a0*/  UIADD3 UR5, UP1, UPT, UR6, 0x20, URZ ;  /* 0x0000002006057890 */ /* 0x002fc8000ff3e0ff */
[----:B------:R-:W-:-:S12]  /*01b0*/  UIADD3.X UR6, UPT, UPT, URZ, UR7, URZ, UP1, !UPT ;  /* 0x00000007ff067290 */ /* 0x000fd80008ffe4ff */
.L_x_18:
[----:B------:R-:W-:Y:S02]  /*01c0*/  IMAD.U32 R4, RZ, RZ, UR5 ;  /* 0x00000005ff047e24 */ /* 0x000fe4000f8e00ff */
[----:B------:R-:W-:Y:S02]  /*01d0*/  IMAD.U32 R5, RZ, RZ, UR6 ;  /* 0x00000006ff057e24 */ /* 0x000fe4000f8e00ff */
[----:B------:R-:W-:-:S05]  /*01e0*/  IMAD.WIDE R4, R3, 0x4, R4 ;  /* 0x0000000403047825 */ /* 0x000fca00078e0204 */
[----:B0-----:R-:W2:Y:S04]  /*01f0*/  LDG.E R7, desc[UR10][R4.64+-0x20] ;  /* 0xffffe00a04077981 */ /* 0x001ea8000c1e1900 */
[----:B------:R-:W2:Y:S04]  /*0200*/  LDG.E R6, desc[UR10][R4.64+-0x1c] ;  /* 0xffffe40a04067981 */ /* 0x000ea8000c1e1900 */
[----:B------:R-:W3:Y:S04]  /*0210*/  LDG.E R9, desc[UR10][R4.64+-0x18] ;  /* 0xffffe80a04097981 */ /* 0x000ee8000c1e1900 */
[----:B------:R-:W3:Y:S04]  /*0220*/  LDG.E R8, desc[UR10][R4.64+-0x14] ;  /* 0xffffec0a04087981 */ /* 0x000ee8000c1e1900 */
[----:B------:R-:W4:Y:S04]  /*0230*/  LDG.E R11, desc[UR10][R4.64+-0x10] ;  /* 0xfffff00a040b7981 */ /* 0x000f28000c1e1900 */
        /* <DEDUP_REMOVED lines=10> */
[----:B------:R-:W5:Y:S01]  /*02e0*/  LDG.E R20, desc[UR10][R4.64+0x1c] ;  /* 0x00001c0a04147981 */ /* 0x000f62000c1e1900 */
[----:B------:R-:W-:Y:S01]  /*02f0*/  UIADD3 UR9, UPT, UPT, UR9, 0x10, URZ ;  /* 0x0000001009097890 */ /* 0x000fe2000fffe0ff */
[----:B------:R-:W-:-:S03]  /*0300*/  VIADD R3, R3, 0x10 ;  /* 0x0000001003037836 */ /* 0x000fc60000000000 */
[----:B------:R-:W-:Y:S01]  /*0310*/  UISETP.NE.AND UP1, UPT, UR9, URZ, UPT ;  /* 0x000000ff0900728c */ /* 0x000fe2000bf25270 */
[----:B--2---:R-:W-:-:S04]  /*0320*/  LOP3.LUT R6, R6, R7, R0, 0x96, !PT ;  /* 0x0000000706067212 */ /* 0x004fc800078e9600 */
[----:B---3--:R-:W-:-:S04]  /*0330*/  LOP3.LUT R6, R8, R9, R6, 0x96, !PT ;  /* 0x0000000908067212 */ /* 0x008fc800078e9606 */
[----:B----4-:R-:W-:-:S04]  /*0340*/  LOP3.LUT R6, R10, R11, R6, 0x96, !PT ;  /* 0x0000000b0a067212 */ /* 0x010fc800078e9606 */
[----:B-----5:R-:W-:-:S04]  /*0350*/  LOP3.LUT R6, R12, R13, R6, 0x96, !PT ;  /* 0x0000000d0c067212 */ /* 0x020fc800078e9606 */
[----:B------:R-:W-:-:S04]  /*0360*/  LOP3.LUT R6, R14, R15, R6, 0x96, !PT ;  /* 0x0000000f0e067212 */ /* 0x000fc800078e9606 */
[----:B------:R-:W-:-:S04]  /*0370*/  LOP3.LUT R6, R16, R17, R6, 0x96, !PT ;  /* 0x0000001110067212 */ /* 0x000fc800078e9606 */
[----:B------:R-:W-:-:S04]  /*0380*/  LOP3.LUT R6, R18, R19, R6, 0x96, !PT ;  /* 0x0000001312067212 */ /* 0x000fc800078e9606 */
[----:B------:R-:W-:Y:S01]  /*0390*/  LOP3.LUT R0, R20, R21, R6, 0x96, !PT ;  /* 0x0000001514007212 */ /* 0x000fe200078e9606 */
[----:B------:R-:W-:Y:S06]  /*03a0*/  BRA.U UP1, `(.L_x_18) ;  /* 0xfffffffd01847547 */ /* 0x000fec000b83ffff */
.L_x_17:
[----:B------:R-:W-:Y:S05]  /*03b0*/  BRA.U !UP0, `(.L_x_16) ;  /* 0x0000000108bc7547 */ /* 0x000fea000b800000 */
[----:B------:R-:W1:Y:S01]  /*03c0*/  LDCU UR5, c[0x0][0x398] ;  /* 0x00007300ff0577ac */ /* 0x000e620008000800 */
[----:B------:R-:W-:Y:S02]  /*03d0*/  UISETP.GE.U32.AND UP0, UPT, UR8, 0x8, UPT ;  /* 0x000000080800788c */ /* 0x000fe4000bf06070 */
[----:B-1----:R-:W-:-:S04]  /*03e0*/  ULOP3.LUT UR6, UR5, 0x7, URZ, 0xc0, !UPT ;  /* 0x0000000705067892 */ /* 0x002fc8000f8ec0ff */
[----:B------:R-:W-:-:S03]  /*03f0*/  UISETP.NE.AND UP1, UPT, UR6, URZ, UPT ;  /* 0x000000ff0600728c */ /* 0x000fc6000bf25270 */
[----:B------:R-:W-:Y:S08]  /*0400*/  BRA.U !UP0, `(.L_x_19) ;  /* 0x0000000108407547 */ /* 0x000ff0000b800000 */
[----:B------:R-:W1:Y:S01]  /*0410*/  LDC.64 R4, c[0x0][0x388] ;  /* 0x0000e200ff047b82 */ /* 0x000e620000000a00 */
[----:B------:R-:W-:-:S04]  /*0420*/  VIADD R3, R2, UR4 ;  /* 0x0000000402037c36 */ /* 0x000fc80008000000 */
[----:B-1----:R-:W-:-:S05]  /*0430*/  IMAD.WIDE R4, R3, 0x4, R4 ;  /* 0x0000000403047825 */ /* 0x002fca00078e0204 */
[----:B0-----:R-:W2:Y:S04]  /*0440*/  LDG.E R3, desc[UR10][R4.64] ;  /* 0x0000000a04037981 */ /* 0x001ea8000c1e1900 */
[----:B------:R-:W2:Y:S04]  /*0450*/  LDG.E R6, desc[UR10][R4.64+0x4] ;  /* 0x0000040a04067981 */ /* 0x000ea8000c1e1900 */
[----:B------:R-:W2:Y:S04]  /*0460*/  LDG.E R7, desc[UR10][R4.64+0x8] ;  /* 0x0000080a04077981 */ /* 0x000ea8000c1e1900 */
[----:B------:R-:W3:Y:S04]  /*0470*/  LDG.E R8, desc[UR10][R4.64+0xc] ;  /* 0x00000c0a04087981 */ /* 0x000ee8000c1e1900 */
[----:B------:R-:W3:Y:S04]  /*0480*/  LDG.E R9, desc[UR10][R4.64+0x10] ;  /* 0x0000100a04097981 */ /* 0x000ee8000c1e1900 */
[----:B------:R-:W4:Y:S04]  /*0490*/  LDG.E R10, desc[UR10][R4.64+0x14] ;  /* 0x0000140a040a7981 */ /* 0x000f28000c1e1900 */
[----:B------:R-:W4:Y:S04]  /*04a0*/  LDG.E R11, desc[UR10][R4.64+0x18] ;  /* 0x0000180a040b7981 */ /* 0x000f28000c1e1900 */
[----:B------:R-:W5:Y:S01]  /*04b0*/  LDG.E R12, desc[UR10][R4.64+0x1c] ;  /* 0x00001c0a040c7981 */ /* 0x000f62000c1e1900 */
[----:B------:R-:W-:Y:S01]  /*04c0*/  UIADD3 UR4, UPT, UPT, UR4, 0x8, URZ ;  /* 0x0000000804047890 */ /* 0x000fe2000fffe0ff */
[----:B--2---:R-:W-:-:S04]  /*04d0*/  LOP3.LUT R3, R7, R3, R6, 0x96, !PT ;  /* 0x0000000307037212 */ /* 0x004fc800078e9606 */
[----:B---3--:R-:W-:-:S04]  /*04e0*/  LOP3.LUT R3, R9, R3, R8, 0x96, !PT ;  /* 0x0000000309037212 */ /* 0x008fc800078e9608 */
[----:B----4-:R-:W-:-:S04]  /*04f0*/  LOP3.LUT R3, R11, R3, R10, 0x96, !PT ;  /* 0x000000030b037212 */ /* 0x010fc800078e960a */
[----:B-----5:R-:W-:-:S07]  /*0500*/  LOP3.LUT R0, R0, R3, R12, 0x96, !PT ;  /* 0x0000000300007212 */ /* 0x020fce00078e960c */
.L_x_19:
[----:B------:R-:W-:Y:S05]  /*0510*/  BRA.U !UP1, `(.L_x_16) ;  /* 0x0000000109647547 */ /* 0x000fea000b800000 */
[----:B------:R-:W-:Y:S02]  /*0520*/  UISETP.GE.U32.AND UP0, UPT, UR6, 0x4, UPT ;  /* 0x000000040600788c */ /* 0x000fe4000bf06070 */
[----:B------:R-:W-:-:S04]  /*0530*/  ULOP3.LUT UR5, UR5, 0x3, URZ, 0xc0, !UPT ;  /* 0x0000000305057892 */ /* 0x000fc8000f8ec0ff */
        /* <DEDUP_REMOVED lines=8> */
[----:B------:R-:W3:Y:S01]  /*05c0*/  LDG.E R8, desc[UR10][R4.64+0xc] ;  /* 0x00000c0a04087981 */ /* 0x000ee2000c1e1900 */
[----:B------:R-:W-:Y:S01]  /*05d0*/  UIADD3 UR4, UPT, UPT, UR4, 0x4, URZ ;  /* 0x0000000404047890 */ /* 0x000fe2000fffe0ff */
[----:B--2---:R-:W-:-:S04]  /*05e0*/  LOP3.LUT R3, R7, R3, R6, 0x96, !PT ;  /* 0x0000000307037212 */ /* 0x004fc800078e9606 */
[----:B---3--:R-:W-:-:S07]  /*05f0*/  LOP3.LUT R0, R0, R3, R8, 0x96, !PT ;  /* 0x0000000300007212 */ /* 0x008fce00078e9608 */
.L_x_20:
[----:B------:R-:W-:Y:S05]  /*0600*/  BRA.U !UP1, `(.L_x_16) ;  /* 0x0000000109287547 */ /* 0x000fea000b800000 */
[----:B------:R-:W1:Y:S01]  /*0610*/  LDC.64 R6, c[0x0][0x388] ;  /* 0x0000e200ff067b82 */ /* 0x000e620000000a00 */
[----:B------:R-:W-:Y:S01]  /*0620*/  VIADD R3, R2, UR4 ;  /* 0x0000000402037c36 */ /* 0x000fe20008000000 */
[----:B------:R-:W-:-:S12]  /*0630*/  UIADD3 UR5, UPT, UPT, -UR5, URZ, URZ ;  /* 0x000000ff05057290 */ /* 0x000fd8000fffe1ff */
.L_x_21:
[----:B-1----:R-:W-:-:S06]  /*0640*/  IMAD.WIDE R4, R3, 0x4, R6 ;  /* 0x0000000403047825 */ /* 0x002fcc00078e0206 */
[----:B0-----:R-:W2:Y:S01]  /*0650*/  LDG.E R5, desc[UR10][R4.64] ;  /* 0x0000000a04057981 */ /* 0x001ea2000c1e1900 */
[----:B------:R-:W-:Y:S01]  /*0660*/  UIADD3 UR5, UPT, UPT, UR5, 0x1, URZ ;  /* 0x0000000105057890 */ /* 0x000fe2000fffe0ff */
[----:B------:R-:W-:-:S03]  /*0670*/  VIADD R3, R3, 0x1 ;  /* 0x0000000103037836 */ /* 0x000fc60000000000 */
[----:B------:R-:W-:Y:S01]  /*0680*/  UISETP.NE.AND UP0, UPT, UR5, URZ, UPT ;  /* 0x000000ff0500728c */ /* 0x000fe2000bf05270 */
[----:B--2---:R-:W-:-:S08]  /*0690*/  LOP3.LUT R0, R5, R0, RZ, 0x3c, !PT ;  /* 0x0000000005007212 */ /* 0x004fd000078e3cff */
[----:B------:R-:W-:Y:S05]  /*06a0*/  BRA.U UP0, `(.L_x_21) ;  /* 0xfffffffd00e47547 */ /* 0x000fea000b83ffff */
.L_x_16:
[----:B------:R-:W1:Y:S02]  /*06b0*/  LDC R8, c[0x0][0x398] ;  /* 0x0000e600ff087b82 */ /* 0x000e640000000800 */
[----:B-1----:R-:W-:-:S13]  /*06c0*/  ISETP.GE.AND P0, PT, R8, 0x1, PT ;  /* 0x000000010800780c */ /* 0x002fda0003f06270 */
[----:B0-----:R-:W-:Y:S05]  /*06d0*/  @!P0 EXIT ;  /* 0x000000000000894d */ /* 0x001fea0003800000 */
[C---:B------:R-:W-:Y:S01]  /*06e0*/  ISETP.GE.U32.AND P1, PT, R8.reuse, 0x10, PT ;  /* 0x000000100800780c */ /* 0x040fe20003f26070 */
[----:B------:R-:W-:Y:S01]  /*06f0*/  IMAD.MOV.U32 R3, RZ, RZ, RZ ;  /* 0x000000ffff037224 */ /* 0x000fe200078e00ff */
[----:B------:R-:W-:-:S04]  /*0700*/  LOP3.LUT R12, R8, 0xf, RZ, 0xc0, !PT ;  /* 0x0000000f080c7812 */ /* 0x000fc800078ec0ff */
[----:B------:R-:W-:-:S07]  /*0710*/  ISETP.NE.AND P0, PT, R12, RZ, PT ;  /* 0x000000ff0c00720c */ /* 0x000fce0003f05270 */
[----:B------:R-:W-:Y:S06]  /*0720*/  @!P1 BRA `(.L_x_22) ;  /* 0x0000000400089947 */ /* 0x000fec0003800000 */
[----:B------:R-:W0:Y:S01]  /*0730*/  LDCU.128 UR4, c[0x0][0x380] ;  /* 0x00007000ff0477ac */ /* 0x000e220008000c00 */
[----:B------:R-:W-:Y:S01]  /*0740*/  LOP3.LUT R3, R8, 0x7ffffff0, RZ, 0xc0, !PT ;  /* 0x7ffffff008037812 */ /* 0x000fe200078ec0ff */
[----:B------:R-:W-:-:S04]  /*0750*/  IMAD.MOV.U32 R9, RZ, RZ, R2 ;  /* 0x000000ffff097224 */ /* 0x000fc800078e0002 */
[----:B------:R-:W-:Y:S01]  /*0760*/  IMAD.MOV R10, RZ, RZ, -R3 ;  /* 0x000000ffff0a7224 */ /* 0x000fe200078e0a03 */
[----:B0-----:R-:W-:Y:S02]  /*0770*/  UIADD3 UR6, UP1, UPT, UR6, 0x20, URZ ;  /* 0x0000002006067890 */ /* 0x001fe4000ff3e0ff */
[----:B------:R-:W-:Y:S02]  /*0780*/  UIADD3 UR4, UP0, UPT, UR4, 0x20, URZ ;  /* 0x0000002004047890 */ /* 0x000fe4000ff1e0ff */
[----:B------:R-:W-:Y:S02]  /*0790*/  UIADD3.X UR7, UPT, UPT, URZ, UR7, URZ, UP1, !UPT ;  /* 0x00000007ff077290 */ /* 0x000fe40008ffe4ff */
[----:B------:R-:W-:-:S12]  /*07a0*/  UIADD3.X UR5, UPT, UPT, URZ, UR5, URZ, UP0, !UPT ;  /* 0x00000005ff057290 */ /* 0x000fd800087fe4ff */
.L_x_23:
[----:B------:R-:W-:Y:S02]  /*07b0*/  IMAD.U32 R4, RZ, RZ, UR6 ;  /* 0x00000006ff047e24 */ /* 0x000fe4000f8e00ff */
[----:B------:R-:W-:Y:S02]  /*07c0*/  IMAD.U32 R5, RZ, RZ, UR7 ;  /* 0x00000007ff057e24 */ /* 0x000fe4000f8e00ff */
[----:B------:R-:W-:-:S05]  /*07d0*/  IMAD.WIDE R4, R9, 0x4, R4 ;  /* 0x0000000409047825 */ /* 0x000fca00078e0204 */
[----:B-1----:R-:W2:Y:S01]  /*07e0*/  LDG.E R11, desc[UR10][R4.64+-0x20] ;  /* 0xffffe00a040b7981 */ /* 0x002ea2000c1e1900 */
[----:B------:R-:W-:Y:S02]  /*07f0*/  IMAD.U32 R6, RZ, RZ, UR4 ;  /* 0x00000004ff067e24 */ /* 0x000fe4000f8e00ff */
[----:B------:R-:W-:Y:S02]  /*0800*/  IMAD.U32 R7, RZ, RZ, UR5 ;  /* 0x00000005ff077e24 */ /* 0x000fe4000f8e00ff */
[----:B------:R-:W-:Y:S01]  /*0810*/  IMAD.WIDE R6, R9, 0x4, R6 ;  /* 0x0000000409067825 */ /* 0x000fe200078e0206 */
[----:B--2---:R-:W-:-:S05]  /*0820*/  LOP3.LUT R11, R11, R0, RZ, 0x3c, !PT ;  /* 0x000000000b0b7212 */ /* 0x004fca00078e3cff */
[----:B------:R0:W-:Y:S04]  /*0830*/  STG.E desc[UR10][R6.64+-0x20], R11 ;  /* 0xffffe00b06007986 */ /* 0x0001e8000c10190a */
[----:B------:R-:W2:Y:S02]  /*0840*/  LDG.E R13, desc[UR10][R4.64+-0x1c] ;  /* 0xffffe40a040d7981 */ /* 0x000ea4000c1e1900 */
[----:B--2---:R-:W-:-:S05]  /*0850*/  LOP3.LUT R13, R13, R0, RZ, 0x3c, !PT ;  /* 0x000000000d0d7212 */ /* 0x004fca00078e3cff */
[----:B------:R1:W-:Y:S04]  /*0860*/  STG.E desc[UR10][R6.64+-0x1c], R13 ;  /* 0xffffe40d06007986 */ /* 0x0003e8000c10190a */
[----:B------:R-:W2:Y:S02]  /*0870*/  LDG.E R15, desc[UR10][R4.64+-0x18] ;  /* 0xffffe80a040f7981 */ /* 0x000ea4000c1e1900 */
[----:B--2---:R-:W-:-:S05]  /*0880*/  LOP3.LUT R15, R15, R0, RZ, 0x3c, !PT ;  /* 0x000000000f0f7212 */ /* 0x004fca00078e3cff */
[----:B------:R2:W-:Y:S04]  /*0890*/  STG.E desc[UR10][R6.64+-0x18], R15 ;  /* 0xffffe80f06007986 */ /* 0x0005e8000c10190a */
[----:B------:R-:W3:Y:S02]  /*08a0*/  LDG.E R17, desc[UR10][R4.64+-0x14] ;  /* 0xffffec0a04117981 */ /* 0x000ee4000c1e1900 */
[----:B---3--:R-:W-:-:S05]  /*08b0*/  LOP3.LUT R17, R17, R0, RZ, 0x3c, !PT ;  /* 0x0000000011117212 */ /* 0x008fca00078e3cff */
[----:B------:R3:W-:Y:S04]  /*08c0*/  STG.E desc[UR10][R6.64+-0x14], R17 ;  /* 0xffffec1106007986 */ /* 0x0007e8000c10190a */
[----:B------:R-:W4:Y:S02]  /*08d0*/  LDG.E R19, desc[UR10][R4.64+-0x10] ;  /* 0xfffff00a04137981 */ /* 0x000f24000c1e1900 */
[----:B----4-:R-:W-:-:S05]  /*08e0*/  LOP3.LUT R19, R19, R0, RZ, 0x3c, !PT ;  /* 0x0000000013137212 */ /* 0x010fca00078e3cff */
[----:B------:R4:W-:Y:S04]  /*08f0*/  STG.E desc[UR10][R6.64+-0x10], R19 ;  /* 0xfffff01306007986 */ /* 0x0009e8000c10190a */
[----:B0-----:R-:W5:Y:S02]  /*0900*/  LDG.E R11, desc[UR10][R4.64+-0xc] ;  /* 0xfffff40a040b7981 */ /* 0x001f64000c1e1900 */
[----:B-----5:R-:W-:-:S05]  /*0910*/  LOP3.LUT R11, R11, R0, RZ, 0x3c, !PT ;  /* 0x000000000b0b7212 */ /* 0x020fca00078e3cff */
[----:B------:R0:W-:Y:S04]  /*0920*/  STG.E desc[UR10][R6.64+-0xc], R11 ;  /* 0xfffff40b06007986 */ /* 0x0001e8000c10190a */
[----:B-1----:R-:W5:Y:S02]  /*0930*/  LDG.E R13, desc[UR10][R4.64+-0x8] ;  /* 0xfffff80a040d7981 */ /* 0x002f64000c1e1900 */
[----:B-----5:R-:W-:-:S05]  /*0940*/  LOP3.LUT R13, R13, R0, RZ, 0x3c, !PT ;  /* 0x000000000d0d7212 */ /* 0x020fca00078e3cff */
[----:B------:R1:W-:Y:S04]  /*0950*/  STG.E desc[UR10][R6.64+-0x8], R13 ;  /* 0xfffff80d06007986 */ /* 0x0003e8000c10190a */
[----:B--2---:R-:W2:Y:S02]  /*0960*/  LDG.E R15, desc[UR10][R4.64+-0x4] ;  /* 0xfffffc0a040f7981 */ /* 0x004ea4000c1e1900 */
[----:B--2---:R-:W-:-:S05]  /*0970*/  LOP3.LUT R15, R15, R0, RZ, 0x3c, !PT ;  /* 0x000000000f0f7212 */ /* 0x004fca00078e3cff */
[----:B------:R2:W-:Y:S04]  /*0980*/  STG.E desc[UR10][R6.64+-0x4], R15 ;  /* 0xfffffc0f06007986 */ /* 0x0005e8000c10190a */
[----:B---3--:R-:W3:Y:S02]  /*0990*/  LDG.E R17, desc[UR10][R4.64] ;  /* 0x0000000a04117981 */ /* 0x008ee4000c1e1900 */
[----:B---3--:R-:W-:-:S05]  /*09a0*/  LOP3.LUT R17, R17, R0, RZ, 0x3c, !PT ;  /* 0x0000000011117212 */ /* 0x008fca00078e3cff */
[----:B------:R3:W-:Y:S04]  /*09b0*/  STG.E desc[UR10][R6.64], R17 ;  /* 0x0000001106007986 */ /* 0x0007e8000c10190a */
[----:B----4-:R-:W4:Y:S02]  /*09c0*/  LDG.E R19, desc[UR10][R4.64+0x4] ;  /* 0x0000040a04137981 */ /* 0x010f24000c1e1900 */
        /* <DEDUP_REMOVED lines=11> */
[----:B---3--:R-:W2:Y:S02]  /*0a80*/  LDG.E R17, desc[UR10][R4.64+0x14] ;  /* 0x0000140a04117981 */ /* 0x008ea4000c1e1900 */
[----:B--2---:R-:W-:-:S05]  /*0a90*/  LOP3.LUT R17, R17, R0, RZ, 0x3c, !PT ;  /* 0x0000000011117212 */ /* 0x004fca00078e3cff */
[----:B------:R1:W-:Y:S04]  /*0aa0*/  STG.E desc[UR10][R6.64+0x14], R17 ;  /* 0x0000141106007986 */ /* 0x0003e8000c10190a */
[----:B----4-:R-:W2:Y:S01]  /*0ab0*/  LDG.E R19, desc[UR10][R4.64+0x18] ;  /* 0x0000180a04137981 */ /* 0x010ea2000c1e1900 */
[----:B------:R-:W-:Y:S01]  /*0ac0*/  VIADD R10, R10, 0x10 ;  /* 0x000000100a0a7836 */ /* 0x000fe20000000000 */
[----:B--2---:R-:W-:-:S05]  /*0ad0*/  LOP3.LUT R19, R19, R0, RZ, 0x3c, !PT ;  /* 0x0000000013137212 */ /* 0x004fca00078e3cff */
[----:B------:R1:W-:Y:S04]  /*0ae0*/  STG.E desc[UR10][R6.64+0x18], R19 ;  /* 0x0000181306007986 */ /* 0x0003e8000c10190a */
[----:B0-----:R-:W2:Y:S01]  /*0af0*/  LDG.E R11, desc[UR10][R4.64+0x1c] ;  /* 0x00001c0a040b7981 */ /* 0x001ea2000c1e1900 */
[----:B------:R-:W-:Y:S01]  /*0b00*/  ISETP.NE.AND P1, PT, R10, RZ, PT ;  /* 0x000000ff0a00720c */ /* 0x000fe20003f25270 */
[----:B------:R-:W-:Y:S01]  /*0b10*/  VIADD R9, R9, 0x10 ;  /* 0x0000001009097836 */ /* 0x000fe20000000000 */
[----:B--2---:R-:W-:-:S05]  /*0b20*/  LOP3.LUT R11, R11, R0, RZ, 0x3c, !PT ;  /* 0x000000000b0b7212 */ /* 0x004fca00078e3cff */
[----:B------:R1:W-:Y:S06]  /*0b30*/  STG.E desc[UR10][R6.64+0x1c], R11 ;  /* 0x00001c0b06007986 */ /* 0x0003ec000c10190a */
[----:B------:R-:W-:Y:S05]  /*0b40*/  @P1 BRA `(.L_x_23) ;  /* 0xfffffffc00181947 */ /* 0x000fea000383ffff */
.L_x_22:
[----:B------:R-:W-:Y:S05]  /*0b50*/  @!P0 EXIT ;  /* 0x000000000000894d */ /* 0x000fea0003800000 */
[----:B------:R-:W-:Y:S02]  /*0b60*/  ISETP.GE.U32.AND P0, PT, R12, 0x8, PT ;  /* 0x000000080c00780c */ /* 0x000fe40003f06070 */
[----:B------:R-:W-:-:S04]  /*0b70*/  LOP3.LUT R10, R8, 0x7, RZ, 0xc0, !PT ;  /* 0x00000007080a7812 */ /* 0x000fc800078ec0ff */
[----:B------:R-:W-:-:S07]  /*0b80*/  ISETP.NE.AND P1, PT, R10, RZ, PT ;  /* 0x000000ff0a00720c */ /* 0x000fce0003f25270 */
[----:B------:R-:W-:Y:S06]  /*0b90*/  @!P0 BRA `(.L_x_24) ;  /* 0x0000000000788947 */ /* 0x000fec0003800000 */
[----:B------:R-:W0:Y:S01]  /*0ba0*/  LDC.64 R4, c[0x0][0x388] ;  /* 0x0000e200ff047b82 */ /* 0x000e220000000a00 */
[----:B------:R-:W-:-:S07]  /*0bb0*/  IMAD.IADD R9, R2, 0x1, R3 ;  /* 0x0000000102097824 */ /* 0x000fce00078e0203 */
[----:B-1----:R-:W1:Y:S01]  /*0bc0*/  LDC.64 R6, c[0x0][0x380] ;  /* 0x0000e000ff067b82 */ /* 0x002e620000000a00 */
[----:B0-----:R-:W-:-:S05]  /*0bd0*/  IMAD.WIDE R4, R9, 0x4, R4 ;  /* 0x0000000409047825 */ /* 0x001fca00078e0204 */
[----:B------:R-:W2:Y:S01]  /*0be0*/  LDG.E R11, desc[UR10][R4.64] ;  /* 0x0000000a040b7981 */ /* 0x000ea2000c1e1900 */
[----:B-1----:R-:W-:Y:S01]  /*0bf0*/  IMAD.WIDE R6, R9, 0x4, R6 ;  /* 0x0000000409067825 */ /* 0x002fe200078e0206 */
        /* <DEDUP_REMOVED lines=14> */
[----:B0-----:R-:W4:Y:S02]  /*0ce0*/  LDG.E R11, desc[UR10][R4.64+0x14] ;  /* 0x0000140a040b7981 */ /* 0x001f24000c1e1900 */
[----:B----4-:R-:W-:-:S05]  /*0cf0*/  LOP3.LUT R11, R11, R0, RZ, 0x3c, !PT ;  /* 0x000000000b0b7212 */ /* 0x010fca00078e3cff */
[----:B------:R3:W-:Y:S04]  /*0d00*/  STG.E desc[UR10][R6.64+0x14], R11 ;  /* 0x0000140b06007986 */ /* 0x0007e8000c10190a */
[----:B-1----:R-:W4:Y:S02]  /*0d10*/  LDG.E R9, desc[UR10][R4.64+0x18] ;  /* 0x0000180a04097981 */ /* 0x002f24000c1e1900 */
[----:B----4-:R-:W-:-:S05]  /*0d20*/  LOP3.LUT R9, R9, R0, RZ, 0x3c, !PT ;  /* 0x0000000009097212 */ /* 0x010fca00078e3cff */
[----:B------:R3:W-:Y:S04]  /*0d30*/  STG.E desc[UR10][R6.64+0x18], R9 ;  /* 0x0000180906007986 */ /* 0x0007e8000c10190a */
[----:B--2---:R-:W2:Y:S01]  /*0d40*/  LDG.E R13, desc[UR10][R4.64+0x1c] ;  /* 0x00001c0a040d7981 */ /* 0x004ea2000c1e1900 */
[----:B------:R-:W-:Y:S01]  /*0d50*/  VIADD R3, R3, 0x8 ;  /* 0x0000000803037836 */ /* 0x000fe20000000000 */
[----:B--2---:R-:W-:-:S05]  /*0d60*/  LOP3.LUT R13, R13, R0, RZ, 0x3c, !PT ;  /* 0x000000000d0d7212 */ /* 0x004fca00078e3cff */
[----:B------:R3:W-:Y:S02]  /*0d70*/  STG.E desc[UR10][R6.64+0x1c], R13 ;  /* 0x00001c0d06007986 */ /* 0x0007e4000c10190a */
.L_x_24:
[----:B------:R-:W-:Y:S05]  /*0d80*/  @!P1 EXIT ;  /* 0x000000000000994d */ /* 0x000fea0003800000 */
[----:B------:R-:W-:Y:S02]  /*0d90*/  ISETP.GE.U32.AND P0, PT, R10, 0x4, PT ;  /* 0x000000040a00780c */ /* 0x000fe40003f06070 */
[----:B------:R-:W-:-:S04]  /*0da0*/  LOP3.LUT R12, R8, 0x3, RZ, 0xc0, !PT ;  /* 0x00000003080c7812 */ /* 0x000fc800078ec0ff */
[----:B------:R-:W-:-:S07]  /*0db0*/  ISETP.NE.AND P1, PT, R12, RZ, PT ;  /* 0x000000ff0c00720c */ /* 0x000fce0003f25270 */
[----:B------:R-:W-:Y:S06]  /*0dc0*/  @!P0 BRA `(.L_x_25) ;  /* 0x0000000000488947 */ /* 0x000fec0003800000 */
[----:B------:R-:W0:Y:S01]  /*0dd0*/  LDC.64 R4, c[0x0][0x388] ;  /* 0x0000e200ff047b82 */ /* 0x000e220000000a00 */
[----:B-1-3--:R-:W-:-:S07]  /*0de0*/  IMAD.IADD R11, R2, 0x1, R3 ;  /* 0x00000001020b7824 */ /* 0x00afce00078e0203 */
[----:B------:R-:W1:Y:S01]  /*0df0*/  LDC.64 R6, c[0x0][0x380] ;  /* 0x0000e000ff067b82 */ /* 0x000e620000000a00 */
        /* <DEDUP_REMOVED lines=11> */
[----:B------:R-:W2:Y:S01]  /*0eb0*/  LDG.E R15, desc[UR10][R4.64+0xc] ;  /* 0x00000c0a040f7981 */ /* 0x000ea2000c1e1900 */
[----:B------:R-:W-:Y:S01]  /*0ec0*/  VIADD R3, R3, 0x4 ;  /* 0x0000000403037836 */ /* 0x000fe20000000000 */
[----:B--2---:R-:W-:-:S05]  /*0ed0*/  LOP3.LUT R15, R15, R0, RZ, 0x3c, !PT ;  /* 0x000000000f0f7212 */ /* 0x004fca00078e3cff */
[----:B------:R0:W-:Y:S02]  /*0ee0*/  STG.E desc[UR10][R6.64+0xc], R15 ;  /* 0x00000c0f06007986 */ /* 0x0001e4000c10190a */
.L_x_25:
[----:B------:R-:W-:Y:S05]  /*0ef0*/  @!P1 EXIT ;  /* 0x000000000000994d */ /* 0x000fea0003800000 */
[----:B01-3--:R-:W0:Y:S01]  /*0f00*/  LDC.64 R6, c[0x0][0x380] ;  /* 0x0000e000ff067b82 */ /* 0x00be220000000a00 */
[----:B------:R-:W-:Y:S02]  /*0f10*/  IMAD.IADD R11, R2, 0x1, R3 ;  /* 0x00000001020b7824 */ /* 0x000fe400078e0203 */
[----:B------:R-:W-:-:S05]  /*0f20*/  IMAD.MOV R10, RZ, RZ, -R12 ;  /* 0x000000ffff0a7224 */ /* 0x000fca00078e0a0c */
[----:B------:R-:W1:Y:S02]  /*0f30*/  LDC.64 R8, c[0x0][0x388] ;  /* 0x0000e200ff087b82 */ /* 0x000e640000000a00 */
.L_x_26:
[----:B-1----:R-:W-:-:S06]  /*0f40*/  IMAD.WIDE R4, R11, 0x4, R8 ;  /* 0x000000040b047825 */ /* 0x002fcc00078e0208 */
[----:B--2---:R-:W2:Y:S01]  /*0f50*/  LDG.E R5, desc[UR10][R4.64] ;  /* 0x0000000a04057981 */ /* 0x004ea2000c1e1900 */
[----:B------:R-:W-:Y:S02]  /*0f60*/  VIADD R10, R10, 0x1 ;  /* 0x000000010a0a7836 */ /* 0x000fe40000000000 */
[----:B0-----:R-:W-:-:S03]  /*0f70*/  IMAD.WIDE R2, R11, 0x4, R6 ;  /* 0x000000040b027825 */ /* 0x001fc600078e0206 */
[----:B------:R-:W-:Y:S01]  /*0f80*/  ISETP.NE.AND P0, PT, R10, RZ, PT ;  /* 0x000000ff0a00720c */ /* 0x000fe20003f05270 */
[----:B------:R-:W-:Y:S01]  /*0f90*/  VIADD R11, R11, 0x1 ;  /* 0x000000010b0b7836 */ /* 0x000fe20000000000 */
[----:B--2---:R-:W-:-:S05]  /*0fa0*/  LOP3.LUT R13, R5, R0, RZ, 0x3c, !PT ;  /* 0x00000000050d7212 */ /* 0x004fca00078e3cff */
[----:B------:R2:W-:Y:S06]  /*0fb0*/  STG.E desc[UR10][R2.64], R13 ;  /* 0x0000000d02007986 */ /* 0x0005ec000c10190a */
[----:B------:R-:W-:Y:S05]  /*0fc0*/  @P0 BRA `(.L_x_26) ;  /* 0xfffffffc00dc0947 */ /* 0x000fea000383ffff */
[----:B------:R-:W-:Y:S05]  /*0fd0*/  EXIT ;  /* 0x000000000000794d */ /* 0x000fea0003800000 */
.L_x_27:
        /* <DEDUP_REMOVED lines=10> */
.L_x_64:


//--------------------- .text._Z10DataPassGBPiS_S_S_iiiii --------------------------
	.section	.text._Z10DataPassGBPiS_S_S_iiiii,"ax",@progbits
	.align	128
        .global         _Z10DataPassGBPiS_S_S_iiiii
        .type           _Z10DataPassGBPiS_S_S_iiiii,@function
        .size           _Z10DataPassGBPiS_S_S_iiiii,(.L_x_65 - _Z10DataPassGBPiS_S_S_iiiii)
        .other          _Z10DataPassGBPiS_S_S_iiiii,@"STO_CUDA_ENTRY STV_DEFAULT"
_Z10DataPassGBPiS_S_S_iiiii:
.text._Z10DataPassGBPiS_S_S_iiiii:
[----:B------:R-:W-:Y:S08]  /*0000*/  LDC R1, c[0x0][0x37c] ;  /* 0x0000df00ff017b82 */ /* 0x000ff00000000800 */
[----:B------:R-:W0:Y:S01]  /*0010*/  LDC R8, c[0x0][0x3a8] ;  /* 0x0000ea00ff087b82 */ /* 0x000e220000000800 */
[----:B------:R-:W1:Y:S01]  /*0020*/  S2R R7, SR_TID.X ;  /* 0x0000000000077919 */ /* 0x000e620000002100 */
[----:B------:R-:W2:Y:S06]  /*0030*/  LDCU UR5, c[0x0][0x3a4] ;  /* 0x00007480ff0577ac */ /* 0x000eac0008000800 */
[----:B------:R-:W1:Y:S08]  /*0040*/  S2UR UR4, SR_CTAID.X ;  /* 0x00000000000479c3 */ /* 0x000e700000002500 */
[----:B------:R-:W1:Y:S01]  /*0050*/  LDC R4, c[0x0][0x360] ;  /* 0x0000d800ff047b82 */ /* 0x000e620000000800 */
[----:B0-----:R-:W-:-:S07]  /*0060*/  IABS R9, R8 ;  /* 0x0000000800097213 */ /* 0x001fce0000000000 */
[----:B------:R-:W0:Y:S01]  /*0070*/  LDC R0, c[0x0][0x3a0] ;  /* 0x0000e800ff007b82 */ /* 0x000e220000000800 */
[----:B------:R-:W3:Y:S01]  /*0080*/  I2F.RP R5, R9 ;  /* 0x0000000900057306 */ /* 0x000ee20000209400 */
[----:B-1----:R-:W-:Y:S01]  /*0090*/  IMAD R7, R4, UR4, R7 ;  /* 0x0000000404077c24 */ /* 0x002fe2000f8e0207 */
[----:B------:R-:W2:Y:S06]  /*00a0*/  LDCU UR4, c[0x0][0x3b0] ;  /* 0x00007600ff0477ac */ /* 0x000eac0008000800 */
[----:B---3--:R-:W1:Y:S01]  /*00b0*/  MUFU.RCP R5, R5 ;  /* 0x0000000500057308 */ /* 0x008e620000001000 */
[----:B0-----:R-:W-:Y:S01]  /*00c0*/  IMAD R4, R7, R0, RZ ;  /* 0x0000000007047224 */ /* 0x001fe200078e02ff */
[----:B--2---:R-:W-:Y:S01]  /*00d0*/  UIMAD UR4, UR4, UR5, URZ ;  /* 0x00000005040472a4 */ /* 0x004fe2000f8e02ff */
[----:B-1----:R-:W-:-:S05]  /*00e0*/  IADD3 R2, PT, PT, R5, 0xffffffe, RZ ;  /* 0x0ffffffe05027810 */ /* 0x002fca0007ffe0ff */
[----:B------:R0:W1:Y:S01]  /*00f0*/  F2I.FTZ.U32.TRUNC.NTZ R3, R2 ;  /* 0x0000000200037305 */ /* 0x000062000021f000 */
[----:B------:R-:W-:Y:S01]  /*0100*/  ISETP.GE.AND P1, PT, R7, UR4, PT ;  /* 0x0000000407007c0c */ /* 0x000fe2000bf26270 */
[----:B0-----:R-:W-:Y:S02]  /*0110*/  HFMA2 R2, -RZ, RZ, 0, 0 ;  /* 0x00000000ff027431 */ /* 0x001fe400000001ff */
[----:B-1----:R-:W-:-:S04]  /*0120*/  IMAD.MOV R6, RZ, RZ, -R3 ;  /* 0x000000ffff067224 */ /* 0x002fc800078e0a03 */
[----:B------:R-:W-:Y:S01]  /*0130*/  IMAD R5, R6, R9, RZ ;  /* 0x0000000906057224 */ /* 0x000fe200078e02ff */
[----:B------:R-:W-:-:S03]  /*0140*/  IABS R6, R4 ;  /* 0x0000000400067213 */ /* 0x000fc60000000000 */
[----:B------:R-:W-:-:S06]  /*0150*/  IMAD.HI.U32 R3, R3, R5, R2 ;  /* 0x0000000503037227 */ /* 0x000fcc00078e0002 */
[----:B------:R-:W-:-:S04]  /*0160*/  IMAD.HI.U32 R3, R3, R6, RZ ;  /* 0x0000000603037227 */ /* 0x000fc800078e00ff */
[----:B------:R-:W-:-:S04]  /*0170*/  IMAD.MOV R3, RZ, RZ, -R3 ;  /* 0x000000ffff037224 */ /* 0x000fc800078e0a03 */
[----:B------:R-:W-:-:S05]  /*0180*/  IMAD R2, R9, R3, R6 ;  /* 0x0000000309027224 */ /* 0x000fca00078e0206 */
[----:B------:R-:W-:-:S13]  /*0190*/  ISETP.GT.U32.AND P0, PT, R9, R2, PT ;  /* 0x000000020900720c */ /* 0x000fda0003f04070 */
[----:B------:R-:W-:-:S04]  /*01a0*/  @!P0 IADD3 R2, PT, PT, R2, -R9, RZ ;  /* 0x8000000902028210 */ /* 0x000fc80007ffe0ff */
[----:B------:R-:W-:Y:S01]  /*01b0*/  ISETP.GT.U32.AND P0, PT, R9, R2, PT ;  /* 0x000000020900720c */ /* 0x000fe20003f04070 */
[----:B------:R-:W-:-:S12]  /*01c0*/  @P1 EXIT ;  /* 0x000000000000194d */ /* 0x000fd80003800000 */
[----:B------:R-:W0:Y:S01]  /*01d0*/  LDCU UR4, c[0x0][0x3ac] ;  /* 0x00007580ff0477ac */ /* 0x000e220008000800 */
[----:B------:R-:W-:Y:S01]  /*01e0*/  ISETP.GE.AND P2, PT, R4, RZ, PT ;  /* 0x000000ff0400720c */ /* 0x000fe20003f46270 */
[----:B------:R-:W-:Y:S01]  /*01f0*/  @!P0 IMAD.IADD R2, R2, 0x1, -R9 ;  /* 0x0000000102028824 */ /* 0x000fe200078e0a09 */
[----:B------:R-:W-:Y:S01]  /*0200*/  ISETP.NE.AND P1, PT, R8, RZ, PT ;  /* 0x000000ff0800720c */ /* 0x000fe20003f25270 */
[----:B------:R-:W1:Y:S10]  /*0210*/  LDCU.64 UR6, c[0x0][0x358] ;  /* 0x00006b00ff0677ac */ /* 0x000e740008000a00 */
[----:B------:R-:W-:-:S02]  /*0220*/  @!P2 IADD3 R2, PT, PT, -R2, RZ, RZ ;  /* 0x000000ff0202a210 */ /* 0x000fc40007ffe1ff */
[----:B------:R-:W-:Y:S01]  /*0230*/  @!P1 LOP3.LUT R2, RZ, R8, RZ, 0x33, !PT ;  /* 0x00000008ff029212 */ /* 0x000fe200078e33ff */
[----:B0-----:R-:W-:-:S09]  /*0240*/  UISETP.NE.AND UP0, UPT, UR4, URZ, UPT ;  /* 0x000000ff0400728c */ /* 0x001fd2000bf05270 */
[----:B-1----:R-:W-:Y:S05]  /*0250*/  BRA.U UP0, `(.L_x_28) ;  /* 0x0000000900747547 */ /* 0x002fea000b800000 */
[----:B------:R-:W-:-:S13]  /*0260*/  ISETP.GE.AND P0, PT, R0, 0x1, PT ;  /* 0x000000010000780c */ /* 0x000fda0003f06270 */
[----:B------:R-:W-:Y:S05]  /*0270*/  @!P0 EXIT ;  /* 0x000000000000894d */ /* 0x000fea0003800000 */
[----:B------:R-:W0:Y:S01]  /*0280*/  LDC.64 R4, c[0x0][0x390] ;  /* 0x0000e400ff047b82 */ /* 0x000e220000000a00 */
[C---:B------:R-:W-:Y:S01]  /*0290*/  ISETP.GE.U32.AND P0, PT, R0.reuse, 0x10, PT ;  /* 0x000000100000780c */ /* 0x040fe20003f06070 */
[----:B------:R-:W-:Y:S01]  /*02a0*/  IMAD.MOV.U32 R3, RZ, RZ, RZ ;  /* 0x000000ffff037224 */ /* 0x000fe200078e00ff */
[----:B------:R-:W-:-:S04]  /*02b0*/  LOP3.LUT R20, R0, 0xf, RZ, 0xc0, !PT ;  /* 0x0000000f00147812 */ /* 0x000fc800078ec0ff */
[----:B------:R-:W-:Y:S01]  /*02c0*/  ISETP.NE.AND P1, PT, R20, RZ, PT ;  /* 0x000000ff1400720c */ /* 0x000fe20003f25270 */
[----:B0-----:R-:W-:-:S06]  /*02d0*/  IMAD.WIDE R4, R7, 0x4, R4 ;  /* 0x0000000407047825 */ /* 0x001fcc00078e0204 */
[----:B------:R-:W-:Y:S06]  /*02e0*/  @!P0 BRA `(.L_x_29) ;  /* 0x00000004001c8947 */ /* 0x000fec0003800000 */
[----:B------:R0:W5:Y:S01]  /*02f0*/  LDG.E R21, desc[UR6][R4.64] ;  /* 0x0000000604157981 */ /* 0x000162000c1e1900 */
[----:B------:R-:W1:Y:S01]  /*0300*/  LDCU.64 UR4, c[0x0][0x398] ;  /* 0x00007300ff0477ac */ /* 0x000e620008000a00 */
[----:B------:R-:W-:Y:S02]  /*0310*/  LOP3.LUT R3, R0, 0x7ffffff0, RZ, 0xc0, !PT ;  /* 0x7ffffff000037812 */ /* 0x000fe400078ec0ff */
[----:B------:R-:W-:-:S03]  /*0320*/  MOV R10, R2 ;  /* 0x00000002000a7202 */ /* 0x000fc60000000f00 */
[----:B------:R-:W-:Y:S01]  /*0330*/  IMAD.MOV R11, RZ, RZ, -R3 ;  /* 0x000000ffff0b7224 */ /* 0x000fe200078e0a03 */
[----:B-1----:R-:W-:-:S04]  /*0340*/  UIADD3 UR4, UP0, UPT, UR4, 0x20, URZ ;  /* 0x0000002004047890 */ /* 0x002fc8000ff1e0ff */
[----:B0-----:R-:W-:-:S12]  /*0350*/  UIADD3.X UR5, UPT, UPT, URZ, UR5, URZ, UP0, !UPT ;  /* 0x00000005ff057290 */ /* 0x001fd800087fe4ff */
.L_x_30:
[----:B------:R-:W-:Y:S01]  /*0360*/  MOV R8, UR4 ;  /* 0x0000000400087c02 */ /* 0x000fe20008000f00 */
[----:B------:R-:W-:Y:S01]  /*0370*/  IMAD.U32 R9, RZ, RZ, UR5 ;  /* 0x00000005ff097e24 */ /* 0x000fe2000f8e00ff */
[----:B0-----:R-:W0:Y:S03]  /*0380*/  LDC.64 R6, c[0x0][0x380] ;  /* 0x0000e000ff067b82 */ /* 0x001e260000000a00 */
[----:B------:R-:W-:-:S05]  /*0390*/  IMAD.WIDE R8, R10, 0x4, R8 ;  /* 0x000000040a087825 */ /* 0x000fca00078e0208 */
[----:B------:R-:W0:Y:S02]  /*03a0*/  LDG.E R13, desc[UR6][R8.64+-0x20] ;  /* 0xffffe006080d7981 */ /* 0x000e24000c1e1900 */
[----:B0-----:R-:W-:-:S05]  /*03b0*/  IMAD.WIDE R12, R13, 0x4, R6 ;  /* 0x000000040d0c7825 */ /* 0x001fca00078e0206 */
[----:B-----5:R0:W-:Y:S04]  /*03c0*/  STG.E desc[UR6][R12.64], R21 ;  /* 0x000000150c007986 */ /* 0x0201e8000c101906 */
[----:B------:R-:W2:Y:S04]  /*03d0*/  LDG.E R15, desc[UR6][R8.64+-0x1c] ;  /* 0xffffe406080f7981 */ /* 0x000ea8000c1e1900 */
[----:B------:R-:W3:Y:S01]  /*03e0*/  LDG.E R23, desc[UR6][R4.64] ;  /* 0x0000000604177981 */ /* 0x000ee2000c1e1900 */
[----:B--2---:R-:W-:-:S05]  /*03f0*/  IMAD.WIDE R14, R15, 0x4, R6 ;  /* 0x000000040f0e7825 */ /* 0x004fca00078e0206 */
[----:B---3--:R1:W-:Y:S04]  /*0400*/  STG.E desc[UR6][R14.64], R23 ;  /* 0x000000170e007986 */ /* 0x0083e8000c101906 */
[----:B------:R-:W2:Y:S02]  /*0410*/  LDG.E R17, desc[UR6][R8.64+-0x18] ;  /* 0xffffe80608117981 */ /* 0x000ea4000c1e1900 */
[----:B--2---:R-:W-:-:S05]  /*0420*/  IMAD.WIDE R16, R17, 0x4, R6 ;  /* 0x0000000411107825 */ /* 0x004fca00078e0206 */
[----:B------:R2:W-:Y:S04]  /*0430*/  STG.E desc[UR6][R16.64], R23 ;  /* 0x0000001710007986 */ /* 0x0005e8000c101906 */
[----:B------:R-:W3:Y:S04]  /*0440*/  LDG.E R19, desc[UR6][R8.64+-0x14] ;  /* 0xffffec0608137981 */ /* 0x000ee8000c1e1900 */
[----:B------:R-:W4:Y:S01]  /*0450*/  LDG.E R25, desc[UR6][R4.64] ;  /* 0x0000000604197981 */ /* 0x000f22000c1e1900 */
[----:B---3--:R-:W-:-:S05]  /*0460*/  IMAD.WIDE R18, R19, 0x4, R6 ;  /* 0x0000000413127825 */ /* 0x008fca00078e0206 */
[----:B----4-:R3:W-:Y:S04]  /*0470*/  STG.E desc[UR6][R18.64], R25 ;  /* 0x0000001912007986 */ /* 0x0107e8000c101906 */
[----:B0-----:R-:W4:Y:S02]  /*0480*/  LDG.E R13, desc[UR6][R8.64+-0x10] ;  /* 0xfffff006080d7981 */ /* 0x001f24000c1e1900 */
[----:B----4-:R-:W-:-:S05]  /*0490*/  IMAD.WIDE R12, R13, 0x4, R6 ;  /* 0x000000040d0c7825 */ /* 0x010fca00078e0206 */
[----:B------:R0:W-:Y:S04]  /*04a0*/  STG.E desc[UR6][R12.64], R25 ;  /* 0x000000190c007986 */ /* 0x0001e8000c101906 */
[----:B-1----:R-:W4:Y:S04]  /*04b0*/  LDG.E R15, desc[UR6][R8.64+-0xc] ;  /* 0xfffff406080f7981 */ /* 0x002f28000c1e1900 */
[----:B------:R-:W2:Y:S01]  /*04c0*/  LDG.E R21, desc[UR6][R4.64] ;  /* 0x0000000604157981 */ /* 0x000ea2000c1e1900 */
[----:B----4-:R-:W-:-:S05]  /*04d0*/  IMAD.WIDE R14, R15, 0x4, R6 ;  /* 0x000000040f0e7825 */ /* 0x010fca00078e0206 */
[----:B--2---:R1:W-:Y:S04]  /*04e0*/  STG.E desc[UR6][R14.64], R21 ;  /* 0x000000150e007986 */ /* 0x0043e8000c101906 */
[----:B------:R-:W2:Y:S02]  /*04f0*/  LDG.E R17, desc[UR6][R8.64+-0x8] ;  /* 0xfffff80608117981 */ /* 0x000ea4000c1e1900 */
[----:B--2---:R-:W-:-:S05]  /*0500*/  IMAD.WIDE R16, R17, 0x4, R6 ;  /* 0x0000000411107825 */ /* 0x004fca00078e0206 */
[----:B------:R2:W-:Y:S04]  /*0510*/  STG.E desc[UR6][R16.64], R21 ;  /* 0x0000001510007986 */ /* 0x0005e8000c101906 */
[----:B---3--:R-:W3:Y:S04]  /*0520*/  LDG.E R19, desc[UR6][R8.64+-0x4] ;  /* 0xfffffc0608137981 */ /* 0x008ee8000c1e1900 */
        /* <DEDUP_REMOVED lines=27> */
[----:B---3--:R-:W2:Y:S04]  /*06e0*/  LDG.E R19, desc[UR6][R8.64+0x1c] ;  /* 0x00001c0608137981 */ /* 0x008ea8000c1e1900 */
[----:B------:R-:W3:Y:S01]  /*06f0*/  LDG.E R21, desc[UR6][R4.64] ;  /* 0x0000000604157981 */ /* 0x000ee2000c1e1900 */
[----:B------:R-:W-:Y:S01]  /*0700*/  IADD3 R11, PT, PT, R11, 0x10, RZ ;  /* 0x000000100b0b7810 */ /* 0x000fe20007ffe0ff */
[----:B------:R-:W-:-:S03]  /*0710*/  VIADD R10, R10, 0x10 ;  /* 0x000000100a0a7836 */ /* 0x000fc60000000000 */
[----:B------:R-:W-:Y:S01]  /*0720*/  ISETP.NE.AND P0, PT, R11, RZ, PT ;  /* 0x000000ff0b00720c */ /* 0x000fe20003f05270 */
[----:B--2---:R-:W-:-:S05]  /*0730*/  IMAD.WIDE R6, R19, 0x4, R6 ;  /* 0x0000000413067825 */ /* 0x004fca00078e0206 */
[----:B---3--:R0:W-:Y:S07]  /*0740*/  STG.E desc[UR6][R6.64], R21 ;  /* 0x0000001506007986 */ /* 0x0081ee000c101906 */
[----:B------:R-:W-:Y:S05]  /*0750*/  @P0 BRA `(.L_x_30) ;  /* 0xfffffffc00000947 */ /* 0x000fea000383ffff */
.L_x_29:
[----:B------:R-:W-:Y:S05]  /*0760*/  @!P1 EXIT ;  /* 0x000000000000994d */ /* 0x000fea0003800000 */
[----:B------:R-:W-:Y:S02]  /*0770*/  ISETP.GE.U32.AND P0, PT, R20, 0x8, PT ;  /* 0x000000081400780c */ /* 0x000fe40003f06070 */
[----:B------:R-:W-:-:S04]  /*0780*/  LOP3.LUT R18, R0, 0x7, RZ, 0xc0, !PT ;  /* 0x0000000700127812 */ /* 0x000fc800078ec0ff */
[----:B------:R-:W-:-:S07]  /*0790*/  ISETP.NE.AND P1, PT, R18, RZ, PT ;  /* 0x000000ff1200720c */ /* 0x000fce0003f25270 */
[----:B------:R-:W-:Y:S06]  /*07a0*/  @!P0 BRA `(.L_x_31) ;  /* 0x0000000000848947 */ /* 0x000fec0003800000 */
[----:B0-----:R-:W0:Y:S01]  /*07b0*/  LDC.64 R6, c[0x0][0x398] ;  /* 0x0000e600ff067b82 */ /* 0x001e220000000a00 */
[----:B------:R-:W-:Y:S01]  /*07c0*/  IADD3 R9, PT, PT, R2, R3, RZ ;  /* 0x0000000302097210 */ /* 0x000fe20007ffe0ff */
[----:B------:R-:W2:Y:S04]  /*07d0*/  LDG.E R19, desc[UR6][R4.64] ;  /* 0x0000000604137981 */ /* 0x000ea8000c1e1900 */
[----:B0-----:R-:W-:Y:S02]  /*07e0*/  IMAD.WIDE R6, R9, 0x4, R6 ;  /* 0x0000000409067825 */ /* 0x001fe400078e0206 */
[----:B------:R-:W0:Y:S03]  /*07f0*/  LDC.64 R8, c[0x0][0x380] ;  /* 0x0000e000ff087b82 */ /* 0x000e260000000a00 */
[----:B------:R-:W0:Y:S02]  /*0800*/  LDG.E R11, desc[UR6][R6.64] ;  /* 0x00000006060b7981 */ /* 0x000e24000c1e1900 */
[----:B0-----:R-:W-:-:S05]  /*0810*/  IMAD.WIDE R10, R11, 0x4, R8 ;  /* 0x000000040b0a7825 */ /* 0x001fca00078e0208 */
[----:B--2---:R0:W-:Y:S04]  /*0820*/  STG.E desc[UR6][R10.64], R19 ;  /* 0x000000130a007986 */ /* 0x0041e8000c101906 */
[----:B------:R-:W2:Y:S02]  /*0830*/  LDG.E R13, desc[UR6][R6.64+0x4] ;  /* 0x00000406060d7981 */ /* 0x000ea4000c1e1900 */
[----:B--2---:R-:W-:-:S05]  /*0840*/  IMAD.WIDE R12, R13, 0x4, R8 ;  /* 0x000000040d0c7825 */ /* 0x004fca00078e0208 */
[----:B------:R1:W-:Y:S04]  /*0850*/  STG.E desc[UR6][R12.64], R19 ;  /* 0x000000130c007986 */ /* 0x0003e8000c101906 */
[----:B------:R-:W2:Y:S04]  /*0860*/  LDG.E R15, desc[UR6][R6.64+0x8] ;  /* 0x00000806060f7981 */ /* 0x000ea8000c1e1900 */
[----:B------:R-:W3:Y:S01]  /*0870*/  LDG.E R21, desc[UR6][R4.64] ;  /* 0x0000000604157981 */ /* 0x000ee2000c1e1900 */
[----:B--2---:R-:W-:-:S05]  /*0880*/  IMAD.WIDE R14, R15, 0x4, R8 ;  /* 0x000000040f0e7825 */ /* 0x004fca00078e0208 */
[----:B---3--:R2:W-:Y:S04]  /*0890*/  STG.E desc[UR6][R14.64], R21 ;  /* 0x000000150e007986 */ /* 0x0085e8000c101906 */
[----:B------:R-:W3:Y:S02]  /*08a0*/  LDG.E R17, desc[UR6][R6.64+0xc] ;  /* 0x00000c0606117981 */ /* 0x000ee4000c1e1900 */
[----:B---3--:R-:W-:-:S05]  /*08b0*/  IMAD.WIDE R16, R17, 0x4, R8 ;  /* 0x0000000411107825 */ /* 0x008fca00078e0208 */
[----:B------:R3:W-:Y:S04]  /*08c0*/  STG.E desc[UR6][R16.64], R21 ;  /* 0x0000001510007986 */ /* 0x0007e8000c101906 */
[----:B0-----:R-:W4:Y:S04]  /*08d0*/  LDG.E R11, desc[UR6][R6.64+0x10] ;  /* 0x00001006060b7981 */ /* 0x001f28000c1e1900 */
[----:B------:R-:W5:Y:S01]  /*08e0*/  LDG.E R23, desc[UR6][R4.64] ;  /* 0x0000000604177981 */ /* 0x000f62000c1e1900 */
[----:B----4-:R-:W-:-:S05]  /*08f0*/  IMAD.WIDE R10, R11, 0x4, R8 ;  /* 0x000000040b0a7825 */ /* 0x010fca00078e0208 */
[----:B-----5:R4:W-:Y:S04]  /*0900*/  STG.E desc[UR6][R10.64], R23 ;  /* 0x000000170a007986 */ /* 0x0209e8000c101906 */
[----:B-1----:R-:W5:Y:S02]  /*0910*/  LDG.E R13, desc[UR6][R6.64+0x14] ;  /* 0x00001406060d7981 */ /* 0x002f64000c1e1900 */
[----:B-----5:R-:W-:-:S05]  /*0920*/  IMAD.WIDE R12, R13, 0x4, R8 ;  /* 0x000000040d0c7825 */ /* 0x020fca00078e0208 */
[----:B------:R4:W-:Y:S04]  /*0930*/  STG.E desc[UR6][R12.64], R23 ;  /* 0x000000170c007986 */ /* 0x0009e8000c101906 */
[----:B--2---:R-:W2:Y:S04]  /*0940*/  LDG.E R15, desc[UR6][R6.64+0x18] ;  /* 0x00001806060f7981 */ /* 0x004ea8000c1e1900 */
[----:B------:R-:W5:Y:S01]  /*0950*/  LDG.E R19, desc[UR6][R4.64] ;  /* 0x0000000604137981 */ /* 0x000f62000c1e1900 */
[----:B--2---:R-:W-:-:S05]  /*0960*/  IMAD.WIDE R14, R15, 0x4, R8 ;  /* 0x000000040f0e7825 */ /* 0x004fca00078e0208 */
[----:B-----5:R4:W-:Y:S04]  /*0970*/  STG.E desc[UR6][R14.64], R19 ;  /* 0x000000130e007986 */ /* 0x0209e8000c101906 */
[----:B---3--:R-:W2:Y:S01]  /*0980*/  LDG.E R17, desc[UR6][R6.64+0x1c] ;  /* 0x00001c0606117981 */ /* 0x008ea2000c1e1900 */
[----:B------:R-:W-:Y:S02]  /*0990*/  VIADD R3, R3, 0x8 ;  /* 0x0000000803037836 */ /* 0x000fe40000000000 */
[----:B--2---:R-:W-:-:S05]  /*09a0*/  IMAD.WIDE R8, R17, 0x4, R8 ;  /* 0x0000000411087825 */ /* 0x004fca00078e0208 */
[----:B------:R4:W-:Y:S02]  /*09b0*/  STG.E desc[UR6][R8.64], R19 ;  /* 0x0000001308007986 */ /* 0x0009e4000c101906 */
.L_x_31:
[----:B------:R-:W-:Y:S05]  /*09c0*/  @!P1 EXIT ;  /* 0x000000000000994d */ /* 0x000fea0003800000 */
[----:B------:R-:W-:Y:S02]  /*09d0*/  ISETP.GE.U32.AND P0, PT, R18, 0x4, PT ;  /* 0x000000041200780c */ /* 0x000fe40003f06070 */
[----:B------:R-:W-:-:S04]  /*09e0*/  LOP3.LUT R0, R0, 0x3, RZ, 0xc0, !PT ;  /* 0x0000000300007812 */ /* 0x000fc800078ec0ff */
[----:B------:R-:W-:-:S07]  /*09f0*/  ISETP.NE.AND P1, PT, R0, RZ, PT ;  /* 0x000000ff0000720c */ /* 0x000fce0003f25270 */
[----:B------:R-:W-:Y:S06]  /*0a00*/  @!P0 BRA `(.L_x_32) ;  /* 0x00000000004c8947 */ /* 0x000fec0003800000 */
[----:B0-----:R-:W0:Y:S01]  /*0a10*/  LDC.64 R6, c[0x0][0x398] ;  /* 0x0000e600ff067b82 */ /* 0x001e220000000a00 */
[----:B----4-:R-:W-:Y:S01]  /*0a20*/  IADD3 R15, PT, PT, R2, R3, RZ ;  /* 0x00000003020f7210 */ /* 0x010fe20007ffe0ff */
        /* <DEDUP_REMOVED lines=13> */
[----:B------:R-:W2:Y:S01]  /*0b00*/  LDG.E R21, desc[UR6][R14.64+0xc] ;  /* 0x00000c060e157981 */ /* 0x000ea2000c1e1900 */
[----:B------:R-:W-:Y:S02]  /*0b10*/  VIADD R3, R3, 0x4 ;  /* 0x0000000403037836 */ /* 0x000fe40000000000 */
[----:B--2---:R-:W-:-:S05]  /*0b20*/  IMAD.WIDE R6, R21, 0x4, R6 ;  /* 0x0000000415067825 */ /* 0x004fca00078e0206 */
[----:B------:R1:W-:Y:S02]  /*0b30*/  STG.E desc[UR6][R6.64], R19 ;  /* 0x0000001306007986 */ /* 0x0003e4000c101906 */
.L_x_32:
[----:B------:R-:W-:Y:S05]  /*0b40*/  @!P1 EXIT ;  /* 0x000000000000994d */ /* 0x000fea0003800000 */
[----:B-1--4-:R1:W5:Y:S01]  /*0b50*/  LDG.E R11, desc[UR6][R4.64] ;  /* 0x00000006040b7981 */ /* 0x012362000c1e1900 */
[----:B------:R-:W2:Y:S01]  /*0b60*/  LDC.64 R8, c[0x0][0x380] ;  /* 0x0000e000ff087b82 */ /* 0x000ea20000000a00 */
[----:B0-----:R-:W-:Y:S02]  /*0b70*/  IADD3 R13, PT, PT, R2, R3, RZ ;  /* 0x00000003020d7210 */ /* 0x001fe40007ffe0ff */
[----:B------:R-:W-:-:S05]  /*0b80*/  IADD3 R0, PT, PT, -R0, RZ, RZ ;  /* 0x000000ff00007210 */ /* 0x000fca0007ffe1ff */
[----:B------:R-:W0:Y:S02]  /*0b90*/  LDC.64 R6, c[0x0][0x398] ;  /* 0x0000e600ff067b82 */ /* 0x000e240000000a00 */
.L_x_33:
[----:B0-----:R-:W-:-:S06]  /*0ba0*/  IMAD.WIDE R2, R13, 0x4, R6 ;  /* 0x000000040d027825 */ /* 0x001fcc00078e0206 */
[----:B------:R-:W1:Y:S01]  /*0bb0*/  LDG.E R3, desc[UR6][R2.64] ;  /* 0x0000000602037981 */ /* 0x000e62000c1e1900 */
[----:B------:R-:W-:-:S05]  /*0bc0*/  VIADD R0, R0, 0x1 ;  /* 0x0000000100007836 */ /* 0x000fca0000000000 */
[----:B------:R-:W-:Y:S01]  /*0bd0*/  ISETP.NE.AND P0, PT, R0, RZ, PT ;  /* 0x000000ff0000720c */ /* 0x000fe20003f05270 */
[----:B-12---:R-:W-:-:S05]  /*0be0*/  IMAD.WIDE R4, R3, 0x4, R8 ;  /* 0x0000000403047825 */ /* 0x006fca00078e0208 */
[----:B-----5:R0:W-:Y:S07]  /*0bf0*/  STG.E desc[UR6][R4.64], R11 ;  /* 0x0000000b04007986 */ /* 0x0201ee000c101906 */
[----:B------:R-:W-:Y:S05]  /*0c00*/  @!P0 EXIT ;  /* 0x000000000000894d */ /* 0x000fea0003800000 */
[----:B------:R-:W-:Y:S01]  /*0c10*/  IADD3 R13, PT, PT, R13, 0x1, RZ ;  /* 0x000000010d0d7810 */ /* 0x000fe20007ffe0ff */
[----:B------:R-:W-:Y:S06]  /*0c20*/  BRA `(.L_x_33) ;  /* 0xfffffffc00dc7947 */ /* 0x000fec000383ffff */
.L_x_28:
[----:B------:R-:W0:Y:S02]  /*0c30*/  LDC.64 R12, c[0x0][0x390] ;  /* 0x0000e400ff0c7b82 */ /* 0x000e240000000a00 */
[----:B0-----:R-:W-:-:S05]  /*0c40*/  IMAD.WIDE R12, R7, 0x4, R12 ;  /* 0x00000004070c7825 */ /* 0x001fca00078e020c */
[----:B------:R-:W2:Y:S01]  /*0c50*/  LDG.E R7, desc[UR6][R12.64] ;  /* 0x000000060c077981 */ /* 0x000ea2000c1e1900 */
[----:B------:R-:W-:Y:S01]  /*0c60*/  ISETP.GE.AND P0, PT, R0, 0x1, PT ;  /* 0x000000010000780c */ /* 0x000fe20003f06270 */
[----:B------:R-:W-:-:S05]  /*0c70*/  HFMA2 R4, -RZ, RZ, 0, 5.9604644775390625e-08 ;  /* 0x00000001ff047431 */ /* 0x000fca00000001ff */
[----:B--2---:R-:W-:-:S07]  /*0c80*/  IMAD R7, R7, -0x2, R4 ;  /* 0xfffffffe07077824 */ /* 0x004fce00078e0204 */
[----:B------:R-:W-:Y:S05]  /*0c90*/  @!P0 BRA `(.L_x_34) ;  /* 0x0000000800788947 */ /* 0x000fea0003800000 */
[C---:B------:R-:W-:Y:S01]  /*0ca0*/  ISETP.GE.U32.AND P2, PT, R0.reuse, 0x10, PT ;  /* 0x000000100000780c */ /* 0x040fe20003f46070 */
[----:B------:R-:W-:Y:S01]  /*0cb0*/  IMAD.MOV.U32 R5, RZ, RZ, RZ ;  /* 0x000000ffff057224 */ /* 0x000fe200078e00ff */
[----:B------:R-:W-:-:S04]  /*0cc0*/  LOP3.LUT R4, R0, 0xf, RZ, 0xc0, !PT ;  /* 0x0000000f00047812 */ /* 0x000fc800078ec0ff */
[----:B------:R-:W-:-:S07]  /*0cd0*/  ISETP.NE.AND P1, PT, R4, RZ, PT ;  /* 0x000000ff0400720c */ /* 0x000fce0003f25270 */
[----:B------:R-:W-:Y:S06]  /*0ce0*/  @!P2 BRA `(.L_x_35) ;  /* 0x000000040020a947 */ /* 0x000fec0003800000 */
[----:B------:R-:W0:Y:S01]  /*0cf0*/  LDCU.64 UR4, c[0x0][0x398] ;  /* 0x00007300ff0477ac */ /* 0x000e220008000a00 */
[----:B------:R-:W-:Y:S02]  /*0d00*/  LOP3.LUT R5, R0, 0x7ffffff0, RZ, 0xc0, !PT ;  /* 0x7ffffff000057812 */ /* 0x000fe400078ec0ff */
[----:B------:R-:W-:Y:S02]  /*0d10*/  MOV R6, R2 ;  /* 0x0000000200067202 */ /* 0x000fe40000000f00 */
[----:B------:R-:W-:Y:S01]  /*0d20*/  IADD3 R3, PT, PT, -R5, RZ, RZ ;  /* 0x000000ff05037210 */ /* 0x000fe20007ffe1ff */
[----:B0-----:R-:W-:-:S04]  /*0d30*/  UIADD3 UR4, UP0, UPT, UR4, 0x20, URZ ;  /* 0x0000002004047890 */ /* 0x001fc8000ff1e0ff */
[----:B------:R-:W-:-:S12]  /*0d40*/  UIADD3.X UR5, UPT, UPT, URZ, UR5, URZ, UP0, !UPT ;  /* 0x00000005ff057290 */ /* 0x000fd800087fe4ff */
.L_x_36:
[----:B------:R-:W-:Y:S01]  /*0d50*/  MOV R17, UR5 ;  /* 0x0000000500117c02 */ /* 0x000fe20008000f00 */
[----:B------:R-:W-:Y:S01]  /*0d60*/  IMAD.U32 R16, RZ, RZ, UR4 ;  /* 0x00000004ff107e24 */ /* 0x000fe2000f8e00ff */
[----:B------:R-:W0:Y:S03]  /*0d70*/  LDC.64 R14, c[0x0][0x388] ;  /* 0x0000e200ff0e7b82 */ /* 0x000e260000000a00 */
[----:B------:R-:W-:-:S05]  /*0d80*/  IMAD.WIDE R16, R6, 0x4, R16 ;  /* 0x0000000406107825 */ /* 0x000fca00078e0210 */
[----:B------:R-:W0:Y:S04]  /*0d90*/  LDG.E R9, desc[UR6][R16.64+-0x18] ;  /* 0xffffe80610097981 */ /* 0x000e28000c1e1900 */
[----:B------:R-:W2:Y:S04]  /*0da0*/  LDG.E R19, desc[UR6][R16.64+-0x20] ;  /* 0xffffe00610137981 */ /* 0x000ea8000c1e1900 */
[----:B------:R-:W3:Y:S04]  /*0db0*/  LDG.E R23, desc[UR6][R16.64+-0x14] ;  /* 0xffffec0610177981 */ /* 0x000ee8000c1e1900 */
[----:B------:R-:W4:Y:S04]  /*0dc0*/  LDG.E R25, desc[UR6][R16.64+-0x10] ;  /* 0xfffff00610197981 */ /* 0x000f28000c1e1900 */
[----:B------:R-:W5:Y:S04]  /*0dd0*/  LDG.E R21, desc[UR6][R16.64+-0xc] ;  /* 0xfffff40610157981 */ /* 0x000f68000c1e1900 */
[----:B------:R-:W5:Y:S04]  /*0de0*/  LDG.E R28, desc[UR6][R16.64+-0x8] ;  /* 0xfffff806101c7981 */ /* 0x000f68000c1e1900 */
[----:B------:R-:W5:Y:S04]  /*0df0*/  LDG.E R20, desc[UR6][R16.64+-0x4] ;  /* 0xfffffc0610147981 */ /* 0x000f68000c1e1900 */
[----:B------:R-:W5:Y:S04]  /*0e00*/  LDG.E R29, desc[UR6][R16.64] ;  /* 0x00000006101d7981 */ /* 0x000f68000c1e1900 */
[----:B------:R-:W5:Y:S01]  /*0e10*/  LDG.E R27, desc[UR6][R16.64+0x1c] ;  /* 0x00001c06101b7981 */ /* 0x000f62000c1e1900 */
[----:B0-----:R-:W-:-:S04]  /*0e20*/  IMAD.WIDE R8, R9, 0x4, R14 ;  /* 0x0000000409087825 */ /* 0x001fc800078e020e */
[--C-:B--2---:R-:W-:Y:S01]  /*0e30*/  IMAD.WIDE R18, R19, 0x4, R14.reuse ;  /* 0x0000000413127825 */ /* 0x104fe200078e020e */
[----:B------:R5:W2:Y:S03]  /*0e40*/  LDG.E R10, desc[UR6][R8.64] ;  /* 0x00000006080a7981 */ /* 0x000aa6000c1e1900 */
[--C-:B---3--:R-:W-:Y:S01]  /*0e50*/  IMAD.WIDE R22, R23, 0x4, R14.reuse ;  /* 0x0000000417167825 */ /* 0x108fe200078e020e */
[----:B------:R-:W2:Y:S03]  /*0e60*/  LDG.E R11, desc[UR6][R18.64] ;  /* 0x00000006120b7981 */ /* 0x000ea6000c1e1900 */
[--C-:B----4-:R-:W-:Y:S01]  /*0e70*/  IMAD.WIDE R24, R25, 0x4, R14.reuse ;  /* 0x0000000419187825 */ /* 0x110fe200078e020e */
[----:B------:R-:W2:Y:S03]  /*0e80*/  LDG.E R26, desc[UR6][R22.64] ;  /* 0x00000006161a7981 */ /* 0x000ea6000c1e1900 */
[----:B-----5:R-:W-:-:S02]  /*0e90*/  IMAD.WIDE R8, R21, 0x4, R14 ;  /* 0x0000000415087825 */ /* 0x020fc400078e020e */
[----:B------:R-:W3:Y:S04]  /*0ea0*/  LDG.E R24, desc[UR6][R24.64] ;  /* 0x0000000618187981 */ /* 0x000ee8000c1e1900 */
[----:B------:R-:W3:Y:S04]  /*0eb0*/  LDG.E R9, desc[UR6][R8.64] ;  /* 0x0000000608097981 */ /* 0x000ee8000c1e1900 */
[----:B------:R-:W4:Y:S04]  /*0ec0*/  LDG.E R21, desc[UR6][R16.64+0x4] ;  /* 0x0000040610157981 */ /* 0x000f28000c1e1900 */
[----:B------:R-:W5:Y:S04]  /*0ed0*/  LDG.E R18, desc[UR6][R16.64+0x8] ;  /* 0x0000080610127981 */ /* 0x000f68000c1e1900 */
[----:B------:R-:W5:Y:S04]  /*0ee0*/  LDG.E R19, desc[UR6][R16.64+0xc] ;  /* 0x00000c0610137981 */ /* 0x000f68000c1e1900 */
[----:B------:R-:W5:Y:S04]  /*0ef0*/  LDG.E R22, desc[UR6][R16.64+0x10] ;  /* 0x0000100610167981 */ /* 0x000f68000c1e1900 */
[----:B------:R-:W5:Y:S04]  /*0f00*/  LDG.E R23, desc[UR6][R16.64+0x14] ;  /* 0x0000140610177981 */ /* 0x000f68000c1e1900 */
[----:B------:R-:W5:Y:S04]  /*0f10*/  LDG.E R25, desc[UR6][R16.64+0x18] ;  /* 0x0000180610197981 */ /* 0x000f68000c1e1900 */
[----:B------:R0:W5:Y:S02]  /*0f20*/  LDG.E R8, desc[UR6][R16.64+-0x1c] ;  /* 0xffffe40610087981 */ /* 0x000164000c1e1900 */
[----:B0-----:R-:W-:Y:S01]  /*0f30*/  IMAD.WIDE R16, R20, 0x4, R14 ;  /* 0x0000000414107825 */ /* 0x001fe200078e020e */
[----:B--2---:R-:W-:-:S04]  /*0f40*/  IADD3 R10, PT, PT, R26, R11, R10 ;  /* 0x0000000b1a0a7210 */ /* 0x004fc80007ffe00a */
[----:B---3--:R-:W-:Y:S01]  /*0f50*/  IADD3 R9, PT, PT, R9, R10, R24 ;  /* 0x0000000a09097210 */ /* 0x008fe20007ffe018 */
[----:B------:R-:W-:-:S04]  /*0f60*/  IMAD.WIDE R10, R28, 0x4, R14 ;  /* 0x000000041c0a7825 */ /* 0x000fc800078e020e */
[--C-:B------:R-:W-:Y:S02]  /*0f70*/  IMAD.WIDE R28, R29, 0x4, R14.reuse ;  /* 0x000000041d1c7825 */ /* 0x100fe400078e020e */
[----:B------:R-:W2:Y:S02]  /*0f80*/  LDG.E R10, desc[UR6][R10.64] ;  /* 0x000000060a0a7981 */ /* 0x000ea4000c1e1900 */
[--C-:B----4-:R-:W-:Y:S02]  /*0f90*/  IMAD.WIDE R20, R21, 0x4, R14.reuse ;  /* 0x0000000415147825 */ /* 0x110fe400078e020e */
[----:B------:R-:W3:Y:S04]  /*0fa0*/  LDG.E R28, desc[UR6][R28.64] ;  /* 0x000000061c1c7981 */ /* 0x000ee8000c1e1900 */
[----:B------:R5:W2:Y:S04]  /*0fb0*/  LDG.E R11, desc[UR6][R16.64] ;  /* 0x00000006100b7981 */ /* 0x000aa8000c1e1900 */
[----:B------:R0:W3:Y:S01]  /*0fc0*/  LDG.E R29, desc[UR6][R20.64] ;  /* 0x00000006141d7981 */ /* 0x0000e2000c1e1900 */
[----:B-----5:R-:W-:-:S04]  /*0fd0*/  IMAD.WIDE R16, R18, 0x4, R14 ;  /* 0x0000000412107825 */ /* 0x020fc800078e020e */
[--C-:B------:R-:W-:Y:S02]  /*0fe0*/  IMAD.WIDE R18, R19, 0x4, R14.reuse ;  /* 0x0000000413127825 */ /* 0x100fe400078e020e */
[----:B------:R-:W4:Y:S02]  /*0ff0*/  LDG.E R16, desc[UR6][R16.64] ;  /* 0x0000000610107981 */ /* 0x000f24000c1e1900 */
[--C-:B0-----:R-:W-:Y:S02]  /*1000*/  IMAD.WIDE R20, R22, 0x4, R14.reuse ;  /* 0x0000000416147825 */ /* 0x101fe400078e020e */
[----:B------:R-:W4:Y:S02]  /*1010*/  LDG.E R19, desc[UR6][R18.64] ;  /* 0x0000000612137981 */ /* 0x000f24000c1e1900 */
[--C-:B------:R-:W-:Y:S02]  /*1020*/  IMAD.WIDE R22, R23, 0x4, R14.reuse ;  /* 0x0000000417167825 */ /* 0x100fe400078e020e */
[----:B------:R-:W5:Y:S02]  /*1030*/  LDG.E R20, desc[UR6][R20.64] ;  /* 0x0000000614147981 */ /* 0x000f64000c1e1900 */
[----:B------:R-:W-:-:S02]  /*1040*/  IMAD.WIDE R24, R25, 0x4, R14 ;  /* 0x0000000419187825 */ /* 0x000fc400078e020e */
[----:B------:R-:W5:Y:S02]  /*1050*/  LDG.E R23, desc[UR6][R22.64] ;  /* 0x0000000616177981 */ /* 0x000f64000c1e1900 */
[--C-:B------:R-:W-:Y:S02]  /*1060*/  IMAD.WIDE R26, R27, 0x4, R14.reuse ;  /* 0x000000041b1a7825 */ /* 0x100fe400078e020e */
[----:B------:R-:W5:Y:S02]  /*1070*/  LDG.E R24, desc[UR6][R24.64] ;  /* 0x0000000618187981 */ /* 0x000f64000c1e1900 */
[----:B------:R-:W-:Y:S02]  /*1080*/  IMAD.WIDE R14, R8, 0x4, R14 ;  /* 0x00000004080e7825 */ /* 0x000fe400078e020e */
[----:B------:R-:W5:Y:S04]  /*1090*/  LDG.E R26, desc[UR6][R26.64] ;  /* 0x000000061a1a7981 */ /* 0x000f68000c1e1900 */
[----:B------:R-:W5:Y:S01]  /*10a0*/  LDG.E R14, desc[UR6][R14.64] ;  /* 0x000000060e0e7981 */ /* 0x000f62000c1e1900 */
[----:B------:R-:W-:-:S04]  /*10b0*/  IADD3 R3, PT, PT, R3, 0x10, RZ ;  /* 0x0000001003037810 */ /* 0x000fc80007ffe0ff */
[----:B------:R-:W-:Y:S02]  /*10c0*/  ISETP.NE.AND P2, PT, R3, RZ, PT ;  /* 0x000000ff0300720c */ /* 0x000fe40003f45270 */
[----:B------:R-:W-:Y:S02]  /*10d0*/  IADD3 R6, PT, PT, R6, 0x10, RZ ;  /* 0x0000001006067810 */ /* 0x000fe40007ffe0ff */
[----:B--2---:R-:W-:-:S04]  /*10e0*/  IADD3 R9, PT, PT, R11, R9, R10 ;  /* 0x000000090b097210 */ /* 0x004fc80007ffe00a */
[----:B---3--:R-:W-:-:S04]  /*10f0*/  IADD3 R9, PT, PT, R29, R9, R28 ;  /* 0x000000091d097210 */ /* 0x008fc80007ffe01c */
[----:B----4-:R-:W-:-:S04]  /*1100*/  IADD3 R9, PT, PT, R19, R9, R16 ;  /* 0x0000000913097210 */ /* 0x010fc80007ffe010 */
[----:B-----5:R-:W-:-:S04]  /*1110*/  IADD3 R9, PT, PT, R23, R9, R20 ;  /* 0x0000000917097210 */ /* 0x020fc80007ffe014 */
[----:B------:R-:W-:-:S05]  /*1120*/  IADD3 R9, PT, PT, R26, R9, R24 ;  /* 0x000000091a097210 */ /* 0x000fca0007ffe018 */
[----:B------:R-:W-:-:S05]  /*1130*/  IMAD.IADD R8, R14, 0x1, R9 ;  /* 0x000000010e087824 */ /* 0x000fca00078e0209 */
[----:B------:R-:W-:-:S04]  /*1140*/  SHF.L.U32 R8, R8, 0x1, RZ ;  /* 0x0000000108087819 */ /* 0x000fc800000006ff */
[----:B------:R-:W-:Y:S01]  /*1150*/  IADD3 R7, PT, PT, R7, 0x10, -R8 ;  /* 0x0000001007077810 */ /* 0x000fe20007ffe808 */
[----:B------:R-:W-:Y:S06]  /*1160*/  @P2 BRA `(.L_x_36) ;  /* 0xfffffff800f82947 */ /* 0x000fec000383ffff */
.L_x_35:
[----:B------:R-:W-:Y:S05]  /*1170*/  @!P1 BRA `(.L_x_34) ;  /* 0x0000000400409947 */ /* 0x000fea0003800000 */
[----:B------:R-:W-:Y:S02]  /*1180*/  ISETP.GE.U32.AND P1, PT, R4, 0x8, PT ;  /* 0x000000080400780c */ /* 0x000fe40003f26070 */
[----:B------:R-:W-:-:S04]  /*1190*/  LOP3.LUT R6, R0, 0x7, RZ, 0xc0, !PT ;  /* 0x0000000700067812 */ /* 0x000fc800078ec0ff */
[----:B------:R-:W-:-:S07]  /*11a0*/  ISETP.NE.AND P2, PT, R6, RZ, PT ;  /* 0x000000ff0600720c */ /* 0x000fce0003f45270 */
[----:B------:R-:W-:Y:S06]  /*11b0*/  @!P1 BRA `(.L_x_37) ;  /* 0x00000000008c9947 */ /* 0x000fec0003800000 */
[----:B------:R-:W0:Y:S01]  /*11c0*/  LDC.64 R26, c[0x0][0x398] ;  /* 0x0000e600ff1a7b82 */ /* 0x000e220000000a00 */
[----:B------:R-:W-:-:S07]  /*11d0*/  IMAD.IADD R3, R2, 0x1, R5 ;  /* 0x0000000102037824 */ /* 0x000fce00078e0205 */
        /* <DEDUP_REMOVED lines=9> */
[----:B------:R-:W5:Y:S01]  /*1270*/  LDG.E R3, desc[UR6][R26.64+0x4] ;  /* 0x000004061a037981 */ /* 0x000f62000c1e1900 */
        /* <DEDUP_REMOVED lines=11> */
[--C-:B------:R-:W-:Y:S02]  /*1330*/  IMAD.WIDE R22, R23, 0x4, R8.reuse ;  /* 0x0000000417167825 */ /* 0x100fe400078e0208 */
[----:B------:R-:W4:Y:S02]  /*1340*/  LDG.E R21, desc[UR6][R20.64] ;  /* 0x0000000614157981 */ /* 0x000f24000c1e1900 */
[----:B------:R-:W-:-:S02]  /*1350*/  IMAD.WIDE R8, R3, 0x4, R8 ;  /* 0x0000000403087825 */ /* 0x000fc400078e0208 */
[----:B------:R-:W4:Y:S04]  /*1360*/  LDG.E R22, desc[UR6][R22.64] ;  /* 0x0000000616167981 */ /* 0x000f28000c1e1900 */
[----:B------:R-:W5:Y:S01]  /*1370*/  LDG.E R8, desc[UR6][R8.64] ;  /* 0x0000000608087981 */ /* 0x000f62000c1e1900 */
[----:B------:R-:W-:Y:S01]  /*1380*/  VIADD R5, R5, 0x8 ;  /* 0x0000000805057836 */ /* 0x000fe20000000000 */
[----:B--2---:R-:W-:-:S04]  /*1390*/  IADD3 R4, PT, PT, R10, R4, R19 ;  /* 0x000000040a047210 */ /* 0x004fc80007ffe013 */
[----:B---3--:R-:W-:-:S04]  /*13a0*/  IADD3 R4, PT, PT, R16, R4, R15 ;  /* 0x0000000410047210 */ /* 0x008fc80007ffe00f */
[----:B----4-:R-:W-:-:S04]  /*13b0*/  IADD3 R3, PT, PT, R22, R4, R21 ;  /* 0x0000000416037210 */ /* 0x010fc80007ffe015 */
[----:B-----5:R-:W-:-:S04]  /*13c0*/  IADD3 R3, PT, PT, R8, R3, RZ ;  /* 0x0000000308037210 */ /* 0x020fc80007ffe0ff */
[----:B------:R-:W-:-:S04]  /*13d0*/  SHF.L.U32 R4, R3, 0x1, RZ ;  /* 0x0000000103047819 */ /* 0x000fc800000006ff */
[----:B------:R-:W-:-:S07]  /*13e0*/  IADD3 R7, PT, PT, R7, 0x8, -R4 ;  /* 0x0000000807077810 */ /* 0x000fce0007ffe804 */
.L_x_37:
[----:B------:R-:W-:Y:S05]  /*13f0*/  @!P2 BRA `(.L_x_34) ;  /* 0x0000000000a0a947 */ /* 0x000fea0003800000 */
[----:B------:R-:W-:Y:S02]  /*1400*/  ISETP.GE.U32.AND P1, PT, R6, 0x4, PT ;  /* 0x000000040600780c */ /* 0x000fe40003f26070 */
[----:B------:R-:W-:-:S04]  /*1410*/  LOP3.LUT R3, R0, 0x3, RZ, 0xc0, !PT ;  /* 0x0000000300037812 */ /* 0x000fc800078ec0ff */
[----:B------:R-:W-:-:S07]  /*1420*/  ISETP.NE.AND P2, PT, R3, RZ, PT ;  /* 0x000000ff0300720c */ /* 0x000fce0003f45270 */
[----:B------:R-:W-:Y:S06]  /*1430*/  @!P1 BRA `(.L_x_38) ;  /* 0x0000000000549947 */ /* 0x000fec0003800000 */
[----:B------:R-:W0:Y:S01]  /*1440*/  LDC.64 R8, c[0x0][0x398] ;  /* 0x0000e600ff087b82 */ /* 0x000e220000000a00 */
[----:B------:R-:W-:-:S05]  /*1450*/  IADD3 R11, PT, PT, R2, R5, RZ ;  /* 0x00000005020b7210 */ /* 0x000fca0007ffe0ff */
[----:B0-----:R-:W-:Y:S02]  /*1460*/  IMAD.WIDE R10, R11, 0x4, R8 ;  /* 0x000000040b0a7825 */ /* 0x001fe400078e0208 */
[----:B------:R-:W0:Y:S03]  /*1470*/  LDC.64 R8, c[0x0][0x388] ;  /* 0x0000e200ff087b82 */ /* 0x000e260000000a00 */
[----:B------:R-:W0:Y:S04]  /*1480*/  LDG.E R15, desc[UR6][R10.64] ;  /* 0x000000060a0f7981 */ /* 0x000e28000c1e1900 */
[----:B------:R-:W2:Y:S04]  /*1490*/  LDG.E R17, desc[UR6][R10.64+0x8] ;  /* 0x000008060a117981 */ /* 0x000ea8000c1e1900 */
[----:B------:R-:W3:Y:S04]  /*14a0*/  LDG.E R19, desc[UR6][R10.64+0xc] ;  /* 0x00000c060a137981 */ /* 0x000ee8000c1e1900 */
[----:B------:R-:W4:Y:S01]  /*14b0*/  LDG.E R21, desc[UR6][R10.64+0x4] ;  /* 0x000004060a157981 */ /* 0x000f22000c1e1900 */
[----:B0-----:R-:W-:-:S04]  /*14c0*/  IMAD.WIDE R14, R15, 0x4, R8 ;  /* 0x000000040f0e7825 */ /* 0x001fc800078e0208 */
[--C-:B--2---:R-:W-:Y:S02]  /*14d0*/  IMAD.WIDE R16, R17, 0x4, R8.reuse ;  /* 0x0000000411107825 */ /* 0x104fe400078e0208 */
[----:B------:R-:W2:Y:S02]  /*14e0*/  LDG.E R14, desc[UR6][R14.64] ;  /* 0x000000060e0e7981 */ /* 0x000ea4000c1e1900 */
[--C-:B---3--:R-:W-:Y:S02]  /*14f0*/  IMAD.WIDE R18, R19, 0x4, R8.reuse ;  /* 0x0000000413127825 */ /* 0x108fe400078e0208 */
[----:B------:R-:W2:Y:S02]  /*1500*/  LDG.E R17, desc[UR6][R16.64] ;  /* 0x0000000610117981 */ /* 0x000ea4000c1e1900 */
[----:B----4-:R-:W-:Y:S02]  /*1510*/  IMAD.WIDE R8, R21, 0x4, R8 ;  /* 0x0000000415087825 */ /* 0x010fe400078e0208 */
[----:B------:R-:W2:Y:S04]  /*1520*/  LDG.E R18, desc[UR6][R18.64] ;  /* 0x0000000612127981 */ /* 0x000ea8000c1e1900 */
[----:B------:R-:W3:Y:S01]  /*1530*/  LDG.E R4, desc[UR6][R8.64] ;  /* 0x0000000608047981 */ /* 0x000ee2000c1e1900 */
[----:B------:R-:W-:-:S02]  /*1540*/  IADD3 R5, PT, PT, R5, 0x4, RZ ;  /* 0x0000000405057810 */ /* 0x000fc40007ffe0ff */
[----:B--2---:R-:W-:-:S04]  /*1550*/  IADD3 R21, PT, PT, R18, R14, R17 ;  /* 0x0000000e12157210 */ /* 0x004fc80007ffe011 */
[----:B---3--:R-:W-:-:S05]  /*1560*/  IADD3 R4, PT, PT, R4, R21, RZ ;  /* 0x0000001504047210 */ /* 0x008fca0007ffe0ff */
[----:B------:R-:W-:-:S05]  /*1570*/  IMAD.SHL.U32 R4, R4, 0x2, RZ ;  /* 0x0000000204047824 */ /* 0x000fca00078e00ff */
[----:B------:R-:W-:-:S07]  /*1580*/  IADD3 R7, PT, PT, R7, 0x4, -R4 ;  /* 0x0000000407077810 */ /* 0x000fce0007ffe804 */
.L_x_38:
[----:B------:R-:W-:Y:S05]  /*1590*/  @!P2 BRA `(.L_x_34) ;  /* 0x000000000038a947 */ /* 0x000fea0003800000 */
[----:B------:R-:W0:Y:S01]  /*15a0*/  LDC.64 R8, c[0x0][0x398] ;  /* 0x0000e600ff087b82 */ /* 0x000e220000000a00 */
[----:B------:R-:W-:Y:S01]  /*15b0*/  IADD3 R17, PT, PT, R2, R5, RZ ;  /* 0x0000000502117210 */ /* 0x000fe20007ffe0ff */
[----:B------:R-:W-:-:S06]  /*15c0*/  IMAD.MOV R3, RZ, RZ, -R3 ;  /* 0x000000ffff037224 */ /* 0x000fcc00078e0a03 */
[----:B------:R-:W1:Y:S02]  /*15d0*/  LDC.64 R10, c[0x0][0x388] ;  /* 0x0000e200ff0a7b82 */ /* 0x000e640000000a00 */
.L_x_39:
[----:B0-----:R-:W-:-:S06]  /*15e0*/  IMAD.WIDE R4, R17, 0x4, R8 ;  /* 0x0000000411047825 */ /* 0x001fcc00078e0208 */
[----:B------:R-:W1:Y:S01]  /*15f0*/  LDG.E R5, desc[UR6][R4.64] ;  /* 0x0000000604057981 */ /* 0x000e62000c1e1900 */
[----:B------:R-:W-:-:S04]  /*1600*/  IADD3 R3, PT, PT, R3, 0x1, RZ ;  /* 0x0000000103037810 */ /* 0x000fc80007ffe0ff */
[----:B------:R-:W-:Y:S01]  /*1610*/  ISETP.NE.AND P1, PT, R3, RZ, PT ;  /* 0x000000ff0300720c */ /* 0x000fe20003f25270 */
[----:B-1----:R-:W-:-:S06]  /*1620*/  IMAD.WIDE R14, R5, 0x4, R10 ;  /* 0x00000004050e7825 */ /* 0x002fcc00078e020a */
[----:B------:R-:W2:Y:S01]  /*1630*/  LDG.E R14, desc[UR6][R14.64] ;  /* 0x000000060e0e7981 */ /* 0x000ea2000c1e1900 */
[----:B------:R-:W-:Y:S01]  /*1640*/  IADD3 R17, PT, PT, R17, 0x1, RZ ;  /* 0x0000000111117810 */ /* 0x000fe20007ffe0ff */
[----:B--2---:R-:W-:-:S04]  /*1650*/  IMAD R7, R14, -0x2, R7 ;  /* 0xfffffffe0e077824 */ /* 0x004fc800078e0207 */
[----:B------:R-:W-:Y:S01]  /*1660*/  VIADD R7, R7, 0x1 ;  /* 0x0000000107077836 */ /* 0x000fe20000000000 */
[----:B------:R-:W-:Y:S06]  /*1670*/  @P1 BRA `(.L_x_39) ;  /* 0xfffffffc00d81947 */ /* 0x000fec000383ffff */
.L_x_34:
[----:B------:R-:W-:Y:S05]  /*1680*/  @!P0 EXIT ;  /* 0x000000000000894d */ /* 0x000fea0003800000 */
[C---:B------:R-:W-:Y:S01]  /*1690*/  ISETP.GE.U32.AND P0, PT, R0.reuse, 0x4, PT ;  /* 0x000000040000780c */ /* 0x040fe20003f06070 */
[----:B------:R-:W-:Y:S01]  /*16a0*/  HFMA2 R15, -RZ, RZ, 0, 0 ;  /* 0x00000000ff0f7431 */ /* 0x000fe200000001ff */
[----:B------:R-:W-:Y:S02]  /*16b0*/  IADD3 R7, PT, PT, R7, -0x1, RZ ;  /* 0xffffffff07077810 */ /* 0x000fe40007ffe0ff */
[----:B------:R-:W-:-:S09]  /*16c0*/  LOP3.LUT R3, R0, 0x3, RZ, 0xc0, !PT ;  /* 0x0000000300037812 */ /* 0x000fd200078ec0ff */
[----:B------:R-:W-:Y:S05]  /*16d0*/  @!P0 BRA `(.L_x_40) ;  /* 0x0000000800308947 */ /* 0x000fea0003800000 */
[----:B------:R-:W0:Y:S01]  /*16e0*/  LDCU.64 UR4, c[0x0][0x398] ;  /* 0x00007300ff0477ac */ /* 0x000e220008000a00 */
[----:B------:R-:W1:Y:S08]  /*16f0*/  LDC.64 R8, c[0x0][0x388] ;  /* 0x0000e200ff087b82 */ /* 0x000e700000000a00 */
[----:B------:R-:W2:Y:S01]  /*1700*/  LDC.64 R14, c[0x0][0x380] ;  /* 0x0000e000ff0e7b82 */ /* 0x000ea20000000a00 */
[----:B0-----:R-:W-:-:S04]  /*1710*/  UIADD3 UR4, UP0, UPT, UR4, 0x8, URZ ;  /* 0x0000000804047890 */ /* 0x001fc8000ff1e0ff */
[----:B------:R-:W-:Y:S02]  /*1720*/  UIADD3.X UR5, UPT, UPT, URZ, UR5, URZ, UP0, !UPT ;  /* 0x00000005ff057290 */ /* 0x000fe400087fe4ff */
[----:B------:R-:W-:-:S04]  /*1730*/  IMAD.U32 R4, RZ, RZ, UR4 ;  /* 0x00000004ff047e24 */ /* 0x000fc8000f8e00ff */
[----:B------:R-:W-:-:S03]  /*1740*/  MOV R5, UR5 ;  /* 0x0000000500057c02 */ /* 0x000fc60008000f00 */
[----:B------:R-:W-:-:S05]  /*1750*/  IMAD.WIDE R10, R2, 0x4, R4 ;  /* 0x00000004020a7825 */ /* 0x000fca00078e0204 */
[----:B------:R-:W1:Y:S02]  /*1760*/  LDG.E R19, desc[UR6][R10.64+-0x8] ;  /* 0xfffff8060a137981 */ /* 0x000e64000c1e1900 */
[----:B-1----:R-:W-:-:S06]  /*1770*/  IMAD.WIDE R16, R19, 0x4, R8 ;  /* 0x0000000413107825 */ /* 0x002fcc00078e0208 */
[----:B------:R-:W3:Y:S01]  /*1780*/  LDG.E R16, desc[UR6][R16.64] ;  /* 0x0000000610107981 */ /* 0x000ee2000c1e1900 */
[----:B------:R-:W-:Y:S01]  /*1790*/  BSSY.RECONVERGENT B0, `(.L_x_41) ;  /* 0x000000a000007945 */ /* 0x000fe20003800200 */
[----:B--2---:R-:W-:-:S04]  /*17a0*/  IMAD.WIDE R18, R19, 0x4, R14 ;  /* 0x0000000413127825 */ /* 0x004fc800078e020e */
[----:B------:R-:W-:Y:S01]  /*17b0*/  IMAD.MOV.U32 R23, RZ, RZ, 0x1 ;  /* 0x00000001ff177424 */ /* 0x000fe200078e00ff */
[----:B---3--:R-:W-:-:S04]  /*17c0*/  LEA R6, R16, R7, 0x1 ;  /* 0x0000000710067211 */ /* 0x008fc800078e08ff */
[----:B------:R-:W-:-:S13]  /*17d0*/  ISETP.GE.AND P0, PT, R6, RZ, PT ;  /* 0x000000ff0600720c */ /* 0x000fda0003f06270 */
[----:B------:R-:W-:Y:S05]  /*17e0*/  @!P0 BRA `(.L_x_42) ;  /* 0x0000000000108947 */ /* 0x000fea0003800000 */
[----:B------:R-:W-:Y:S02]  /*17f0*/  ISETP.NE.AND P0, PT, R6, RZ, PT ;  /* 0x000000ff0600720c */ /* 0x000fe40003f05270 */
[----:B------:R-:W-:-:S11]  /*1800*/  MOV R23, RZ ;  /* 0x000000ff00177202 */ /* 0x000fd60000000f00 */
[----:B------:R-:W-:Y:S05]  /*1810*/  @P0 BRA `(.L_x_42) ;  /* 0x0000000000040947 */ /* 0x000fea0003800000 */
[----:B------:R0:W5:Y:S02]  /*1820*/  LDG.E R23, desc[UR6][R12.64] ;  /* 0x000000060c177981 */ /* 0x000164000c1e1900 */
.L_x_42:
[----:B------:R-:W-:Y:S05]  /*1830*/  BSYNC.RECONVERGENT B0 ;  /* 0x0000000000007941 */ /* 0x000fea0003800200 */
.L_x_41:
[----:B-----5:R1:W-:Y:S04]  /*1840*/  STG.E desc[UR6][R18.64], R23 ;  /* 0x0000001712007986 */ /* 0x0203e8000c101906 */
[----:B------:R-:W2:Y:S02]  /*1850*/  LDG.E R21, desc[UR6][R10.64+-0x4] ;  /* 0xfffffc060a157981 */ /* 0x000ea4000c1e1900 */
[----:B--2---:R-:W-:-:S06]  /*1860*/  IMAD.WIDE R16, R21, 0x4, R8 ;  /* 0x0000000415107825 */ /* 0x004fcc00078e0208 */
[----:B------:R-:W2:Y:S01]  /*1870*/  LDG.E R16, desc[UR6][R16.64] ;  /* 0x0000000610107981 */ /* 0x000ea2000c1e1900 */
[----:B------:R-:W-:Y:S01]  /*1880*/  BSSY.RECONVERGENT B0, `(.L_x_43) ;  /* 0x000000a000007945 */ /* 0x000fe20003800200 */
[----:B------:R-:W-:-:S04]  /*1890*/  IMAD.WIDE R20, R21, 0x4, R14 ;  /* 0x0000000415147825 */ /* 0x000fc800078e020e */
[----:B------:R-:W-:Y:S01]  /*18a0*/  IMAD.MOV.U32 R25, RZ, RZ, 0x1 ;  /* 0x00000001ff197424 */ /* 0x000fe200078e00ff */
[----:B--2---:R-:W-:-:S04]  /*18b0*/  LEA R6, R16, R7, 0x1 ;  /* 0x0000000710067211 */ /* 0x004fc800078e08ff */
[----:B------:R-:W-:-:S13]  /*18c0*/  ISETP.GE.AND P0, PT, R6, RZ, PT ;  /* 0x000000ff0600720c */ /* 0x000fda0003f06270 */
[----:B-1----:R-:W-:Y:S05]  /*18d0*/  @!P0 BRA `(.L_x_44) ;  /* 0x0000000000108947 */ /* 0x002fea0003800000 */
[----:B------:R-:W-:Y:S01]  /*18e0*/  ISETP.NE.AND P0, PT, R6, RZ, PT ;  /* 0x000000ff0600720c */ /* 0x000fe20003f05270 */
[----:B------:R-:W-:-:S12]  /*18f0*/  HFMA2 R25, -RZ, RZ, 0, 0 ;  /* 0x00000000ff197431 */ /* 0x000fd800000001ff */
[----:B------:R-:W-:Y:S05]  /*1900*/  @P0 BRA `(.L_x_44) ;  /* 0x0000000000040947 */ /* 0x000fea0003800000 */
[----:B------:R1:W5:Y:S02]  /*1910*/  LDG.E R25, desc[UR6][R12.64] ;  /* 0x000000060c197981 */ /* 0x000364000c1e1900 */
.L_x_44:
[----:B------:R-:W-:Y:S05]  /*1920*/  BSYNC.RECONVERGENT B0 ;  /* 0x0000000000007941 */ /* 0x000fea0003800200 */
.L_x_43:
[----:B-----5:R2:W-:Y:S04]  /*1930*/  STG.E desc[UR6][R20.64], R25 ;  /* 0x0000001914007986 */ /* 0x0205e8000c101906 */
[----:B------:R-:W3:Y:S02]  /*1940*/  LDG.E R19, desc[UR6][R10.64] ;  /* 0x000000060a137981 */ /* 0x000ee4000c1e1900 */
[----:B---3--:R-:W-:-:S06]  /*1950*/  IMAD.WIDE R16, R19, 0x4, R8 ;  /* 0x0000000413107825 */ /* 0x008fcc00078e0208 */
[----:B------:R-:W3:Y:S01]  /*1960*/  LDG.E R16, desc[UR6][R16.64] ;  /* 0x0000000610107981 */ /* 0x000ee2000c1e1900 */
[----:B------:R-:W-:Y:S01]  /*1970*/  BSSY.RECONVERGENT B0, `(.L_x_45) ;  /* 0x000000a000007945 */ /* 0x000fe20003800200 */
[----:B------:R-:W-:-:S04]  /*1980*/  IMAD.WIDE R18, R19, 0x4, R14 ;  /* 0x0000000413127825 */ /* 0x000fc800078e020e */
[----:B------:R-:W-:Y:S01]  /*1990*/  IMAD.MOV.U32 R23, RZ, RZ, 0x1 ;  /* 0x00000001ff177424 */ /* 0x000fe200078e00ff */
[----:B---3--:R-:W-:-:S04]  /*19a0*/  LEA R6, R16, R7, 0x1 ;  /* 0x0000000710067211 */ /* 0x008fc800078e08ff */
[----:B------:R-:W-:-:S13]  /*19b0*/  ISETP.GE.AND P0, PT, R6, RZ, PT ;  /* 0x000000ff0600720c */ /* 0x000fda0003f06270 */
[----:B--2---:R-:W-:Y:S05]  /*19c0*/  @!P0 BRA `(.L_x_46) ;  /* 0x0000000000108947 */ /* 0x004fea0003800000 */
[----:B------:R-:W-:Y:S02]  /*19d0*/  ISETP.NE.AND P0, PT, R6, RZ, PT ;  /* 0x000000ff0600720c */ /* 0x000fe40003f05270 */
[----:B------:R-:W-:-:S11]  /*19e0*/  MOV R23, RZ ;  /* 0x000000ff00177202 */ /* 0x000fd60000000f00 */
[----:B------:R-:W-:Y:S05]  /*19f0*/  @P0 BRA `(.L_x_46) ;  /* 0x0000000000040947 */ /* 0x000fea0003800000 */
[----:B------:R2:W5:Y:S02]  /*1a00*/  LDG.E R23, desc[UR6][R12.64] ;  /* 0x000000060c177981 */ /* 0x000564000c1e1900 */
.L_x_46:
[----:B------:R-:W-:Y:S05]  /*1a10*/  BSYNC.RECONVERGENT B0 ;  /* 0x0000000000007941 */ /* 0x000fea0003800200 */
.L_x_45:
[----:B-----5:R3:W-:Y:S04]  /*1a20*/  STG.E desc[UR6][R18.64], R23 ;  /* 0x0000001712007986 */ /* 0x0207e8000c101906 */
[----:B------:R-:W4:Y:S02]  /*1a30*/  LDG.E R11, desc[UR6][R10.64+0x4] ;  /* 0x000004060a0b7981 */ /* 0x000f24000c1e1900 */
[----:B----4-:R-:W-:-:S06]  /*1a40*/  IMAD.WIDE R8, R11, 0x4, R8 ;  /* 0x000000040b087825 */ /* 0x010fcc00078e0208 */
[----:B------:R-:W4:Y:S01]  /*1a50*/  LDG.E R8, desc[UR6][R8.64] ;  /* 0x0000000608087981 */ /* 0x000f22000c1e1900 */
[----:B------:R-:W-:Y:S01]  /*1a60*/  BSSY.RECONVERGENT B0, `(.L_x_47) ;  /* 0x000000a000007945 */ /* 0x000fe20003800200 */
[----:B------:R-:W-:-:S04]  /*1a70*/  IMAD.WIDE R16, R11, 0x4, R14 ;  /* 0x000000040b107825 */ /* 0x000fc800078e020e */
[----:B------:R-:W-:Y:S01]  /*1a80*/  IMAD.MOV.U32 R21, RZ, RZ, 0x1 ;  /* 0x00000001ff157424 */ /* 0x000fe200078e00ff */
[----:B----4-:R-:W-:-:S04]  /*1a90*/  LEA R6, R8, R7, 0x1 ;  /* 0x0000000708067211 */ /* 0x010fc800078e08ff */
[----:B------:R-:W-:-:S13]  /*1aa0*/  ISETP.GE.AND P0, PT, R6, RZ, PT ;  /* 0x000000ff0600720c */ /* 0x000fda0003f06270 */
[----:B---3--:R-:W-:Y:S05]  /*1ab0*/  @!P0 BRA `(.L_x_48) ;  /* 0x0000000000108947 */ /* 0x008fea0003800000 */
[----:B------:R-:W-:Y:S01]  /*1ac0*/  ISETP.NE.AND P0, PT, R6, RZ, PT ;  /* 0x000000ff0600720c */ /* 0x000fe20003f05270 */
[----:B------:R-:W-:-:S12]  /*1ad0*/  HFMA2 R21, -RZ, RZ, 0, 0 ;  /* 0x00000000ff157431 */ /* 0x000fd800000001ff */
[----:B------:R-:W-:Y:S05]  /*1ae0*/  @P0 BRA `(.L_x_48) ;  /* 0x0000000000040947 */ /* 0x000fea0003800000 */
[----:B------:R3:W5:Y:S02]  /*1af0*/  LDG.E R21, desc[UR6][R12.64] ;  /* 0x000000060c157981 */ /* 0x000764000c1e1900 */
.L_x_48:
[----:B------:R-:W-:Y:S05]  /*1b00*/  BSYNC.RECONVERGENT B0 ;  /* 0x0000000000007941 */ /* 0x000fea0003800200 */
.L_x_47:
[----:B------:R-:W-:Y:S01]  /*1b10*/  LOP3.LUT R15, R0, 0x7ffffffc, RZ, 0xc0, !PT ;  /* 0x7ffffffc000f7812 */ /* 0x000fe200078ec0ff */
[----:B-----5:R4:W-:Y:S03]  /*1b20*/  STG.E desc[UR6][R16.64], R21 ;  /* 0x0000001510007986 */ /* 0x0209e6000c101906 */
[----:B------:R-:W-:-:S04]  /*1b30*/  IADD3 R0, PT, PT, -R15, 0x4, RZ ;  /* 0x000000040f007810 */ /* 0x000fc80007ffe1ff */
[----:B------:R-:W-:-:S13]  /*1b40*/  ISETP.NE.AND P0, PT, R0, RZ, PT ;  /* 0x000000ff0000720c */ /* 0x000fda0003f05270 */
[----:B----4-:R-:W-:Y:S05]  /*1b50*/  @!P0 BRA `(.L_x_40) ;  /* 0x0000000400108947 */ /* 0x010fea0003800000 */
[----:B------:R-:W4:Y:S01]  /*1b60*/  LDC.64 R10, c[0x0][0x380] ;  /* 0x0000e000ff0a7b82 */ /* 0x000f220000000a00 */
[----:B------:R-:W-:-:S07]  /*1b70*/  IADD3 R19, PT, PT, R2, 0x4, RZ ;  /* 0x0000000402137810 */ /* 0x000fce0007ffe0ff */
[----:B------:R-:W0:Y:S02]  /*1b80*/  LDC.64 R8, c[0x0][0x388] ;  /* 0x0000e200ff087b82 */ /* 0x000e240000000a00 */
.L_x_57:
[----:B----4-:R-:W-:-:S05]  /*1b90*/  IMAD.WIDE R16, R19, 0x4, R4 ;  /* 0x0000000413107825 */ /* 0x010fca00078e0204 */
[----:B0-----:R-:W0:Y:S02]  /*1ba0*/  LDG.E R21, desc[UR6][R16.64+-0x8] ;  /* 0xfffff80610157981 */ /* 0x001e24000c1e1900 */
[----:B0-----:R-:W-:-:S06]  /*1bb0*/  IMAD.WIDE R22, R21, 0x4, R8 ;  /* 0x0000000415167825 */ /* 0x001fcc00078e0208 */
[----:B------:R-:W5:Y:S01]  /*1bc0*/  LDG.E R22, desc[UR6][R22.64] ;  /* 0x0000000616167981 */ /* 0x000f62000c1e1900 */
[----:B------:R-:W-:Y:S01]  /*1bd0*/  BSSY.RECONVERGENT B0, `(.L_x_49) ;  /* 0x000000a000007945 */ /* 0x000fe20003800200 */
[----:B----4-:R-:W-:Y:S01]  /*1be0*/  IMAD.WIDE R20, R21, 0x4, R10 ;  /* 0x0000000415147825 */ /* 0x010fe200078e020a */
[----:B------:R-:W-:-:S03]  /*1bf0*/  MOV R27, 0x1 ;  /* 0x00000001001b7802 */ /* 0x000fc60000000f00 */
[----:B-----5:R-:W-:-:S05]  /*1c00*/  IMAD R6, R22, 0x2, R7 ;  /* 0x0000000216067824 */ /* 0x020fca00078e0207 */
[----:B------:R-:W-:-:S13]  /*1c10*/  ISETP.GE.AND P0, PT, R6, RZ, PT ;  /* 0x000000ff0600720c */ /* 0x000fda0003f06270 */
[----:B------:R-:W-:Y:S05]  /*1c20*/  @!P0 BRA `(.L_x_50) ;  /* 0x0000000000108947 */ /* 0x000fea0003800000 */
[----:B------:R-:W-:Y:S01]  /*1c30*/  ISETP.NE.AND P0, PT, R6, RZ, PT ;  /* 0x000000ff0600720c */ /* 0x000fe20003f05270 */
[----:B------:R-:W-:-:S12]  /*1c40*/  HFMA2 R27, -RZ, RZ, 0, 0 ;  /* 0x00000000ff1b7431 */ /* 0x000fd800000001ff */
[----:B------:R-:W-:Y:S05]  /*1c50*/  @P0 BRA `(.L_x_50) ;  /* 0x0000000000040947 */ /* 0x000fea0003800000 */
[----:B------:R0:W5:Y:S02]  /*1c60*/  LDG.E R27, desc[UR6][R12.64] ;  /* 0x000000060c1b7981 */ /* 0x000164000c1e1900 */
.L_x_50:
[----:B------:R-:W-:Y:S05]  /*1c70*/  BSYNC.RECONVERGENT B0 ;  /* 0x0000000000007941 */ /* 0x000fea0003800200 */
.L_x_49:
[----:B-----5:R4:W-:Y:S04]  /*1c80*/  STG.E desc[UR6][R20.64], R27 ;  /* 0x0000001b14007986 */ /* 0x0209e8000c101906 */
[----:B------:R-:W2:Y:S02]  /*1c90*/  LDG.E R23, desc[UR6][R16.64+-0x4] ;  /* 0xfffffc0610177981 */ /* 0x000ea4000c1e1900 */
[----:B--2---:R-:W-:-:S06]  /*1ca0*/  IMAD.WIDE R24, R23, 0x4, R8 ;  /* 0x0000000417187825 */ /* 0x004fcc00078e0208 */
[----:B------:R-:W2:Y:S01]  /*1cb0*/  LDG.E R24, desc[UR6][R24.64] ;  /* 0x0000000618187981 */ /* 0x000ea2000c1e1900 */
[----:B------:R-:W-:Y:S01]  /*1cc0*/  BSSY.RECONVERGENT B0, `(.L_x_51) ;  /* 0x000000a000007945 */ /* 0x000fe20003800200 */
[----:B------:R-:W-:Y:S01]  /*1cd0*/  IMAD.WIDE R22, R23, 0x4, R10 ;  /* 0x0000000417167825 */ /* 0x000fe200078e020a */
[----:B------:R-:W-:-:S03]  /*1ce0*/  MOV R29, 0x1 ;  /* 0x00000001001d7802 */ /* 0x000fc60000000f00 */
[----:B--2---:R-:W-:-:S05]  /*1cf0*/  IMAD R6, R24, 0x2, R7 ;  /* 0x0000000218067824 */ /* 0x004fca00078e0207 */
[----:B------:R-:W-:-:S13]  /*1d00*/  ISETP.GE.AND P0, PT, R6, RZ, PT ;  /* 0x000000ff0600720c */ /* 0x000fda0003f06270 */
[----:B----4-:R-:W-:Y:S05]  /*1d10*/  @!P0 BRA `(.L_x_52) ;  /* 0x0000000000108947 */ /* 0x010fea0003800000 */
[----:B------:R-:W-:Y:S01]  /*1d20*/  ISETP.NE.AND P0, PT, R6, RZ, PT ;  /* 0x000000ff0600720c */ /* 0x000fe20003f05270 */
[----:B------:R-:W-:-:S12]  /*1d30*/  HFMA2 R29, -RZ, RZ, 0, 0 ;  /* 0x00000000ff1d7431 */ /* 0x000fd800000001ff */
[----:B------:R-:W-:Y:S05]  /*1d40*/  @P0 BRA `(.L_x_52) ;  /* 0x0000000000040947 */ /* 0x000fea0003800000 */
[----:B------:R2:W5:Y:S02]  /*1d50*/  LDG.E R29, desc[UR6][R12.64] ;  /* 0x000000060c1d7981 */ /* 0x000564000c1e1900 */
.L_x_52:
[----:B------:R-:W-:Y:S05]  /*1d60*/  BSYNC.RECONVERGENT B0 ;  /* 0x0000000000007941 */ /* 0x000fea0003800200 */
.L_x_51:
[----:B-----5:R4:W-:Y:S04]  /*1d70*/  STG.E desc[UR6][R22.64], R29 ;  /* 0x0000001d16007986 */ /* 0x0209e8000c101906 */
[----:B------:R-:W3:Y:S02]  /*1d80*/  LDG.E R21, desc[UR6][R16.64] ;  /* 0x0000000610157981 */ /* 0x000ee4000c1e1900 */
[----:B---3--:R-:W-:-:S06]  /*1d90*/  IMAD.WIDE R24, R21, 0x4, R8 ;  /* 0x0000000415187825 */ /* 0x008fcc00078e0208 */
[----:B------:R-:W3:Y:S01]  /*1da0*/  LDG.E R24, desc[UR6][R24.64] ;  /* 0x0000000618187981 */ /* 0x000ee2000c1e1900 */
[----:B------:R-:W-:Y:S01]  /*1db0*/  BSSY.RECONVERGENT B0, `(.L_x_53) ;  /* 0x000000a000007945 */ /* 0x000fe20003800200 */
[----:B------:R-:W-:Y:S01]  /*1dc0*/  IMAD.WIDE R20, R21, 0x4, R10 ;  /* 0x0000000415147825 */ /* 0x000fe200078e020a */
[----:B------:R-:W-:-:S03]  /*1dd0*/  MOV R27, 0x1 ;  /* 0x00000001001b7802 */ /* 0x000fc60000000f00 */
[----:B---3--:R-:W-:-:S05]  /*1de0*/  IMAD R6, R24, 0x2, R7 ;  /* 0x0000000218067824 */ /* 0x008fca00078e0207 */
[----:B------:R-:W-:-:S13]  /*1df0*/  ISETP.GE.AND P0, PT, R6, RZ, PT ;  /* 0x000000ff0600720c */ /* 0x000fda0003f06270 */
[----:B----4-:R-:W-:Y:S05]  /*1e00*/  @!P0 BRA `(.L_x_54) ;  /* 0x0000000000108947 */ /* 0x010fea0003800000 */
[----:B------:R-:W-:Y:S01]  /*1e10*/  ISETP.NE.AND P0, PT, R6, RZ, PT ;  /* 0x000000ff0600720c */ /* 0x000fe20003f05270 */
[----:B------:R-:W-:-:S12]  /*1e20*/  HFMA2 R27, -RZ, RZ, 0, 0 ;  /* 0x00000000ff1b7431 */ /* 0x000fd800000001ff */
[----:B------:R-:W-:Y:S05]  /*1e30*/  @P0 BRA `(.L_x_54) ;  /* 0x0000000000040947 */ /* 0x000fea0003800000 */
[----:B------:R3:W5:Y:S02]  /*1e40*/  LDG.E R27, desc[UR6][R12.64] ;  /* 0x000000060c1b7981 */ /* 0x000764000c1e1900 */
.L_x_54:
[----:B------:R-:W-:Y:S05]  /*1e50*/  BSYNC.RECONVERGENT B0 ;  /* 0x0000000000007941 */ /* 0x000fea0003800200 */
.L_x_53:
[----:B-----5:R4:W-:Y:S04]  /*1e60*/  STG.E desc[UR6][R20.64], R27 ;  /* 0x0000001b14007986 */ /* 0x0209e8000c101906 */
[----:B------:R-:W2:Y:S02]  /*1e70*/  LDG.E R17, desc[UR6][R16.64+0x4] ;  /* 0x0000040610117981 */ /* 0x000ea4000c1e1900 */
[----:B--2---:R-:W-:-:S06]  /*1e80*/  IMAD.WIDE R22, R17, 0x4, R8 ;  /* 0x0000000411167825 */ /* 0x004fcc00078e0208 */
[----:B------:R-:W2:Y:S01]  /*1e90*/  LDG.E R22, desc[UR6][R22.64] ;  /* 0x0000000616167981 */ /* 0x000ea2000c1e1900 */
[----:B------:R-:W-:Y:S01]  /*1ea0*/  VIADD R0, R0, 0x4 ;  /* 0x0000000400007836 */ /* 0x000fe20000000000 */
[----:B------:R-:W-:Y:S01]  /*1eb0*/  BSSY.RECONVERGENT B0, `(.L_x_55) ;  /* 0x000000a000007945 */ /* 0x000fe20003800200 */
[----:B------:R-:W-:-:S03]  /*1ec0*/  MOV R25, 0x1 ;  /* 0x0000000100197802 */ /* 0x000fc60000000f00 */
[----:B------:R-:W-:Y:S02]  /*1ed0*/  ISETP.NE.AND P1, PT, R0, RZ, PT ;  /* 0x000000ff0000720c */ /* 0x000fe40003f25270 */
[----:B--2---:R-:W-:-:S04]  /*1ee0*/  LEA R6, R22, R7, 0x1 ;  /* 0x0000000716067211 */ /* 0x004fc800078e08ff */
[----:B------:R-:W-:-:S13]  /*1ef0*/  ISETP.GE.AND P0, PT, R6, RZ, PT ;  /* 0x000000ff0600720c */ /* 0x000fda0003f06270 */
[----:B----4-:R-:W-:Y:S05]  /*1f00*/  @!P0 BRA `(.L_x_56) ;  /* 0x0000000000108947 */ /* 0x010fea0003800000 */
[----:B------:R-:W-:Y:S01]  /*1f10*/  ISETP.NE.AND P0, PT, R6, RZ, PT ;  /* 0x000000ff0600720c */ /* 0x000fe20003f05270 */
[----:B------:R-:W-:-:S12]  /*1f20*/  IMAD.MOV.U32 R25, RZ, RZ, RZ ;  /* 0x000000ffff197224 */ /* 0x000fd800078e00ff */
[----:B------:R-:W-:Y:S05]  /*1f30*/  @P0 BRA `(.L_x_56) ;  /* 0x0000000000040947 */ /* 0x000fea0003800000 */
[----:B------:R2:W5:Y:S02]  /*1f40*/  LDG.E R25, desc[UR6][R12.64] ;  /* 0x000000060c197981 */ /* 0x000564000c1e1900 */
.L_x_56:
[----:B------:R-:W-:Y:S05]  /*1f50*/  BSYNC.RECONVERGENT B0 ;  /* 0x0000000000007941 */ /* 0x000fea0003800200 */
.L_x_55:
[----:B------:R-:W-:Y:S01]  /*1f60*/  IMAD.WIDE R16, R17, 0x4, R10 ;  /* 0x0000000411107825 */ /* 0x000fe200078e020a */
[----:B------:R-:W-:-:S04]  /*1f70*/  IADD3 R19, PT, PT, R19, 0x4, RZ ;  /* 0x0000000413137810 */ /* 0x000fc80007ffe0ff */
[----:B-----5:R4:W-:Y:S01]  /*1f80*/  STG.E desc[UR6][R16.64], R25 ;  /* 0x0000001910007986 */ /* 0x0209e2000c101906 */
[----:B------:R-:W-:Y:S05]  /*1f90*/  @P1 BRA `(.L_x_57) ;  /* 0xfffffff800fc1947 */ /* 0x000fea000383ffff */
.L_x_40:
[----:B------:R-:W-:-:S13]  /*1fa0*/  ISETP.NE.AND P0, PT, R3, RZ, PT ;  /* 0x000000ff0300720c */ /* 0x000fda0003f05270 */
[----:B------:R-:W-:Y:S05]  /*1fb0*/  @!P0 EXIT ;  /* 0x000000000000894d */ /* 0x000fea0003800000 */
[----:B------:R-:W0:Y:S01]  /*1fc0*/  LDC.64 R10, c[0x0][0x380] ;  /* 0x0000e000ff0a7b82 */ /* 0x000e220000000a00 */
[----:B------:R-:W-:Y:S01]  /*1fd0*/  IADD3 R19, PT, PT, R2, R15, RZ ;  /* 0x0000000f02137210 */ /* 0x000fe20007ffe0ff */
[----:B------:R-:W-:-:S06]  /*1fe0*/  IMAD.MOV R0, RZ, RZ, -R3 ;  /* 0x000000ffff007224 */ /* 0x000fcc00078e0a03 */
[----:B------:R-:W0:Y:S08]  /*1ff0*/  LDC.64 R8, c[0x0][0x398] ;  /* 0x0000e600ff087b82 */ /* 0x000e300000000a00 */
[----:B------:R-:W0:Y:S02]  /*2000*/  LDC.64 R4, c[0x0][0x388] ;  /* 0x0000e200ff047b82 */ /* 0x000e240000000a00 */
.L_x_60:
[----:B0-----:R-:W-:-:S06]  /*2010*/  IMAD.WIDE R2, R19, 0x4, R8 ;  /* 0x0000000413027825 */ /* 0x001fcc00078e0208 */
[----:B------:R-:W5:Y:S02]  /*2020*/  LDG.E R3, desc[UR6][R2.64] ;  /* 0x0000000602037981 */ /* 0x000f64000c1e1900 */
[----:B-----5:R-:W-:-:S06]  /*2030*/  IMAD.WIDE R14, R3, 0x4, R4 ;  /* 0x00000004030e7825 */ /* 0x020fcc00078e0204 */
[----:B------:R-:W5:Y:S01]  /*2040*/  LDG.E R14, desc[UR6][R14.64] ;  /* 0x000000060e0e7981 */ /* 0x000f62000c1e1900 */
[----:B------:R-:W-:Y:S01]  /*2050*/  BSSY.RECONVERGENT B0, `(.L_x_58) ;  /* 0x000000a000007945 */ /* 0x000fe20003800200 */
[----:B------:R-:W-:Y:S02]  /*2060*/  HFMA2 R21, -RZ, RZ, 0, 5.9604644775390625e-08 ;  /* 0x00000001ff157431 */ /* 0x000fe400000001ff */
[----:B----4-:R-:W-:Y:S01]  /*2070*/  IMAD.WIDE R16, R3, 0x4, R10 ;  /* 0x0000000403107825 */ /* 0x010fe200078e020a */
[----:B-----5:R-:W-:-:S04]  /*2080*/  LEA R6, R14, R7, 0x1 ;  /* 0x000000070e067211 */ /* 0x020fc800078e08ff */
[----:B------:R-:W-:-:S13]  /*2090*/  ISETP.GE.AND P0, PT, R6, RZ, PT ;  /* 0x000000ff0600720c */ /* 0x000fda0003f06270 */
[----:B------:R-:W-:Y:S05]  /*20a0*/  @!P0 BRA `(.L_x_59) ;  /* 0x0000000000108947 */ /* 0x000fea0003800000 */
[----:B------:R-:W-:Y:S01]  /*20b0*/  ISETP.NE.AND P0, PT, R6, RZ, PT ;  /* 0x000000ff0600720c */ /* 0x000fe20003f05270 */
[----:B------:R-:W-:-:S12]  /*20c0*/  IMAD.MOV.U32 R21, RZ, RZ, RZ ;  /* 0x000000ffff157224 */ /* 0x000fd800078e00ff */
[----:B------:R-:W-:Y:S05]  /*20d0*/  @P0 BRA `(.L_x_59) ;  /* 0x0000000000040947 */ /* 0x000fea0003800000 */
[----:B------:R0:W5:Y:S02]  /*20e0*/  LDG.E R21, desc[UR6][R12.64] ;  /* 0x000000060c157981 */ /* 0x000164000c1e1900 */
.L_x_59:
[----:B------:R-:W-:Y:S05]  /*20f0*/  BSYNC.RECONVERGENT B0 ;  /* 0x0000000000007941 */ /* 0x000fea0003800200 */
.L_x_58:
[----:B-----5:R4:W-:Y:S01]  /*2100*/  STG.E desc[UR6][R16.64], R21 ;  /* 0x0000001510007986 */ /* 0x0209e2000c101906 */
[----:B------:R-:W-:Y:S02]  /*2110*/  IADD3 R0, PT, PT, R0, 0x1, RZ ;  /* 0x0000000100007810 */ /* 0x000fe40007ffe0ff */
[----:B------:R-:W-:Y:S02]  /*2120*/  IADD3 R19, PT, PT, R19, 0x1, RZ ;  /* 0x0000000113137810 */ /* 0x000fe40007ffe0ff */
[----:B------:R-:W-:-:S13]  /*2130*/  ISETP.NE.AND P0, PT, R0, RZ, PT ;  /* 0x000000ff0000720c */ /* 0x000fda0003f05270 */
[----:B----4-:R-:W-:Y:S05]  /*2140*/  @P0 BRA `(.L_x_60) ;  /* 0xfffffffc00b00947 */ /* 0x010fea000383ffff */
[----:B------:R-:W-:Y:S05]  /*2150*/  EXIT ;  /* 0x000000000000794d */ /* 0x000fea0003800000 */
.L_x_61:
        /* <DEDUP_REMOVED lines=10> */
.L_x_65:


//--------------------- .nv.shared.reserved.0     --------------------------
	.section	.nv.shared.reserved.0,"aw",@nobits
	.weak		__nv_reservedSMEM_offset_0_alias
	.size		__nv_reservedSMEM_offset_0_alias, 0, 64
	.other		__nv_reservedSMEM_offset_0_alias,@"STO_CUDA_RESERVED_SHARED STV_DEFAULT"
__nv_reservedSMEM_offset_0_alias:
	.zero		0
	.zero		64


//--------------------- .nv.constant0._Z15ComputeSyndromePiS_iiS_i --------------------------
	.section	.nv.constant0._Z15ComputeSyndromePiS_iiS_i,"a",@progbits
	.sectionflags	@""
	.align	4
.nv.constant0._Z15ComputeSyndromePiS_iiS_i:
	.zero		932


//--------------------- .nv.constant0._Z6APP_GBPiS_S_S_iiiii --------------------------
	.section	.nv.constant0._Z6APP_GBPiS_S_S_iiiii,"a",@progbits
	.sectionflags	@""
	.align	4
.nv.constant0._Z6APP_GBPiS_S_S_iiiii:
	.zero		948


//--------------------- .nv.constant0._Z11CheckPassGBPiS_iiii --------------------------
	.section	.nv.constant0._Z11CheckPassGBPiS_iiii,"a",@progbits
	.sectionflags	@""
	.align	4
.nv.constant0._Z11CheckPassGBPiS_iiii:
	.zero		928


//--------------------- .nv.constant0._Z10DataPassGBPiS_S_S_iiiii --------------------------
	.section	.nv.constant0._Z10DataPassGBPiS_S_S_iiiii,"a",@progbits
	.sectionflags	@""
	.align	4
.nv.constant0._Z10DataPassGBPiS_S_S_iiiii:
	.zero		948


//--------------------- SYMBOLS --------------------------

	.type		.nv.reservedSmem.offset0,@object
	.size		.nv.reservedSmem.offset0,0x4
